// auto-generated by cutlass_sweep.gemm — config: {"arch": "sm_100", "cluster_m": 1, "cluster_n": 4, "dtype": "e4m3", "dtype_b": "e4m3", "layout": "nt", "stages": 0, "tile_k": 64, "tile_m": 64, "tile_n": 256}
#include "cutlass/cutlass.h"
#include "cutlass/gemm/collective/collective_builder.hpp"
#include "cutlass/gemm/device/gemm_universal_adapter.h"
#include "cutlass/gemm/kernel/gemm_universal.hpp"
#include "cutlass/epilogue/collective/collective_builder.hpp"

using ElemA = cutlass::float_e4m3_t;
using ElemB = cutlass::float_e4m3_t;
using ElemCD = cutlass::float_e4m3_t;
using Acc  = float;
using TileShape    = cute::Shape<cute::_64, cute::_256, cute::_64>;
using ClusterShape = cute::Shape<cute::_1, cute::_4, cute::_1>;

using CollectiveEpilogue = typename cutlass::epilogue::collective::CollectiveBuilder<
    cutlass::arch::Sm100, cutlass::arch::OpClassTensorOp,
    TileShape, ClusterShape,
    cutlass::epilogue::collective::EpilogueTileAuto,
    Acc, Acc,
    ElemCD, cutlass::layout::RowMajor, 128 / cutlass::sizeof_bits<ElemCD>::value,
    ElemCD, cutlass::layout::RowMajor, 128 / cutlass::sizeof_bits<ElemCD>::value,
    cutlass::epilogue::collective::EpilogueScheduleAuto
  >::CollectiveOp;

using CollectiveMainloop = typename cutlass::gemm::collective::CollectiveBuilder<
    cutlass::arch::Sm100, cutlass::arch::OpClassTensorOp,
    ElemA, cutlass::layout::RowMajor, 128 / cutlass::sizeof_bits<ElemA>::value,
    ElemB, cutlass::layout::ColumnMajor, 128 / cutlass::sizeof_bits<ElemB>::value,
    Acc,
    TileShape, ClusterShape,
    cutlass::gemm::collective::StageCountAutoCarveout<static_cast<int>(sizeof(typename CollectiveEpilogue::SharedStorage))>,
    cutlass::gemm::collective::KernelScheduleAuto
  >::CollectiveOp;

using GemmKernel = cutlass::gemm::kernel::GemmUniversal<
    cute::Shape<int,int,int,int>,
    CollectiveMainloop,
    CollectiveEpilogue
>;
using Gemm = cutlass::gemm::device::GemmUniversalAdapter<GemmKernel>;

// Force the device kernel symbol into the cubin without needing a host main.
auto* _anchor = &cutlass::device_kernel<GemmKernel>;


// ===== COMPILED SASS (sm_100a) =====

	.target	sm_100a

	.elftype	@"ET_EXEC"


//--------------------- .note.nv.tkinfo           --------------------------
	.section	.note.nv.tkinfo,"",@"SHT_NOTE"
	.sectionflags	@"SHF_NOTE_NV_TKINFO"
	.tkinfo
        /*0018*/ 	.word	0x00000002
        /*0030*/ 	.string	""
        /*0030*/ 	.string	"ptxas"
        /*0030*/ 	.string	"Cuda compilation tools, release 13.0, V13.0.88"
        /*0030*/ 	.string	"Build cuda_13.0.r13.0/compiler.36424714_0"
        /*0030*/ 	.string	"-arch sm_100a -m 64 "



//--------------------- .note.nv.cuinfo           --------------------------
	.section	.note.nv.cuinfo,"",@"SHT_NOTE"
	.sectionflags	@"SHF_NOTE_NV_CUINFO"
        /*0018*/ 	.short	0x0002
        /*001a*/ 	.short	0x0064
        /*001c*/ 	.short	0x0082
	.zero		2


//--------------------- .nv.info                  --------------------------
	.section	.nv.info,"",@"SHT_CUDA_INFO"
	.align	4


	//----- nvinfo : EIATTR_REGCOUNT
	.align		4
        /*0000*/ 	.byte	0x04, 0x2f
        /*0002*/ 	.short	(.L_20 - .L_19)
	.align		4
.L_19:
        /*0004*/ 	.word	index@(_ZN7cutlass13device_kernelINS_4gemm6kernel13GemmUniversalIN4cute5tupleIJiiiiEEENS1_10collective13CollectiveMmaINS1_35MainloopSm100TmaUmmaWarpSpecializedILi10ELi2ELi4ENS5_IJNS4_1CILi1EEENSA_ILi4EEESB_EEEEENS5_IJNSA_ILi64EEENSA_ILi256EEESF_EEENS_12float_e4m3_tENS5_IJlSB_lEEESI_SJ_NS4_8TiledMMAINS4_8MMA_AtomIJNS4_10MMA_TraitsINS4_19SM100_MMA_F8F6F4_SSEJSI_SI_fSF_SG_NS4_17integral_constantINS4_4UMMA5MajorELSQ_0EEESR_NSO_INSP_7ScaleInELSS_0EEEST_EEEEEENS4_6LayoutINS5_IJSB_SB_SB_EEENS5_IJNSA_ILi0EEESY_SY_EEEEENS5_IJNS4_10UnderscoreES11_S11_EEEEENS4_23SM90_TMA_LOAD_MULTICASTENS4_14ComposedLayoutINS4_7SwizzleILi2ELi4ELi3EEENS4_18smem_ptr_flag_bitsILi8EEENSW_INS5_IJNSA_ILi8EEESF_EEENS5_IJSF_SB_EEEEEEEvNS4_8identityENS4_13SM90_TMA_LOADES1E_vS1F_EENS_8epilogue10collective18CollectiveEpilogueINS1I_23Sm100TmaWarpSpecializedILi4ELi2ELi32ELb0ELb0EEEJSH_NS5_IJNSW_ISF_SB_EES1N_EEESI_SJ_SI_SJ_NS1I_6fusion15FusionCallbacksIS1M_NS1P_17LinearCombinationISI_fSI_fLNS_15FloatRoundStyleE2EEESH_S1O_JEEENS4_5SM1004TMEM4LOAD26SM100_TMEM_LOAD_16dp32b32xES1G_S1E_NS4_39AutoVectorizingCopyWithAssumedAlignmentILi128EEENS4_14SM90_TMA_STOREES1E_S20_S20_EEEvvEEEEvNT_6ParamsE)
        /*0008*/ 	.word	0x00000075


	//----- nvinfo : EIATTR_FRAME_SIZE
	.align		4
.L_20:
        /*000c*/ 	.byte	0x04, 0x11
        /*000e*/ 	.short	(.L_22 - .L_21)
	.align		4
.L_21:
        /*0010*/ 	.word	index@($__internal_2_$__cuda_sm10x_tcgen05_guardrail_trap_unallocated_columns_being_dealloced)
        /*0014*/ 	.word	0x00000000


	//----- nvinfo : EIATTR_FRAME_SIZE
	.align		4
.L_22:
        /*0018*/ 	.byte	0x04, 0x11
        /*001a*/ 	.short	(.L_24 - .L_23)
	.align		4
.L_23:
        /*001c*/ 	.word	index@($__internal_1_$__cuda_sm10x_tcgen05_guardrail_trap_phase_invalid_during_alloc)
        /*0020*/ 	.word	0x00000000


	//----- nvinfo : EIATTR_FRAME_SIZE
	.align		4
.L_24:
        /*0024*/ 	.byte	0x04, 0x11
        /*0026*/ 	.short	(.L_26 - .L_25)
	.align		4
.L_25:
        /*0028*/ 	.word	index@($__internal_0_$__cuda_sm10x_tcgen05_guardrail_trap_col_being_dealloced_not_returned_by_alloc)
        /*002c*/ 	.word	0x00000000


	//----- nvinfo : EIATTR_FRAME_SIZE
	.align		4
.L_26:
        /*0030*/ 	.byte	0x04, 0x11
        /*0032*/ 	.short	(.L_28 - .L_27)
	.align		4
.L_27:
        /*0034*/ 	.word	index@(_ZN7cutlass13device_kernelINS_4gemm6kernel13GemmUniversalIN4cute5tupleIJiiiiEEENS1_10collective13CollectiveMmaINS1_35MainloopSm100TmaUmmaWarpSpecializedILi10ELi2ELi4ENS5_IJNS4_1CILi1EEENSA_ILi4EEESB_EEEEENS5_IJNSA_ILi64EEENSA_ILi256EEESF_EEENS_12float_e4m3_tENS5_IJlSB_lEEESI_SJ_NS4_8TiledMMAINS4_8MMA_AtomIJNS4_10MMA_TraitsINS4_19SM100_MMA_F8F6F4_SSEJSI_SI_fSF_SG_NS4_17integral_constantINS4_4UMMA5MajorELSQ_0EEESR_NSO_INSP_7ScaleInELSS_0EEEST_EEEEEENS4_6LayoutINS5_IJSB_SB_SB_EEENS5_IJNSA_ILi0EEESY_SY_EEEEENS5_IJNS4_10UnderscoreES11_S11_EEEEENS4_23SM90_TMA_LOAD_MULTICASTENS4_14ComposedLayoutINS4_7SwizzleILi2ELi4ELi3EEENS4_18smem_ptr_flag_bitsILi8EEENSW_INS5_IJNSA_ILi8EEESF_EEENS5_IJSF_SB_EEEEEEEvNS4_8identityENS4_13SM90_TMA_LOADES1E_vS1F_EENS_8epilogue10collective18CollectiveEpilogueINS1I_23Sm100TmaWarpSpecializedILi4ELi2ELi32ELb0ELb0EEEJSH_NS5_IJNSW_ISF_SB_EES1N_EEESI_SJ_SI_SJ_NS1I_6fusion15FusionCallbacksIS1M_NS1P_17LinearCombinationISI_fSI_fLNS_15FloatRoundStyleE2EEESH_S1O_JEEENS4_5SM1004TMEM4LOAD26SM100_TMEM_LOAD_16dp32b32xES1G_S1E_NS4_39AutoVectorizingCopyWithAssumedAlignmentILi128EEENS4_14SM90_TMA_STOREES1E_S20_S20_EEEvvEEEEvNT_6ParamsE)
        /*0038*/ 	.word	0x00000000


	//----- nvinfo : EIATTR_MIN_STACK_SIZE
	.align		4
.L_28:
        /*003c*/ 	.byte	0x04, 0x12
        /*003e*/ 	.short	(.L_30 - .L_29)
	.align		4
.L_29:
        /*0040*/ 	.word	index@(_ZN7cutlass13device_kernelINS_4gemm6kernel13GemmUniversalIN4cute5tupleIJiiiiEEENS1_10collective13CollectiveMmaINS1_35MainloopSm100TmaUmmaWarpSpecializedILi10ELi2ELi4ENS5_IJNS4_1CILi1EEENSA_ILi4EEESB_EEEEENS5_IJNSA_ILi64EEENSA_ILi256EEESF_EEENS_12float_e4m3_tENS5_IJlSB_lEEESI_SJ_NS4_8TiledMMAINS4_8MMA_AtomIJNS4_10MMA_TraitsINS4_19SM100_MMA_F8F6F4_SSEJSI_SI_fSF_SG_NS4_17integral_constantINS4_4UMMA5MajorELSQ_0EEESR_NSO_INSP_7ScaleInELSS_0EEEST_EEEEEENS4_6LayoutINS5_IJSB_SB_SB_EEENS5_IJNSA_ILi0EEESY_SY_EEEEENS5_IJNS4_10UnderscoreES11_S11_EEEEENS4_23SM90_TMA_LOAD_MULTICASTENS4_14ComposedLayoutINS4_7SwizzleILi2ELi4ELi3EEENS4_18smem_ptr_flag_bitsILi8EEENSW_INS5_IJNSA_ILi8EEESF_EEENS5_IJSF_SB_EEEEEEEvNS4_8identityENS4_13SM90_TMA_LOADES1E_vS1F_EENS_8epilogue10collective18CollectiveEpilogueINS1I_23Sm100TmaWarpSpecializedILi4ELi2ELi32ELb0ELb0EEEJSH_NS5_IJNSW_ISF_SB_EES1N_EEESI_SJ_SI_SJ_NS1I_6fusion15FusionCallbacksIS1M_NS1P_17LinearCombinationISI_fSI_fLNS_15FloatRoundStyleE2EEESH_S1O_JEEENS4_5SM1004TMEM4LOAD26SM100_TMEM_LOAD_16dp32b32xES1G_S1E_NS4_39AutoVectorizingCopyWithAssumedAlignmentILi128EEENS4_14SM90_TMA_STOREES1E_S20_S20_EEEvvEEEEvNT_6ParamsE)
        /*0044*/ 	.word	0x00000000
.L_30:


//--------------------- .nv.compat                --------------------------
	.section	.nv.compat,"",@"SHT_CUDA_COMPAT_INFO"
	.align	4
        /*0000*/ 	.byte	0x02, 0x09, 0x01, 0x00, 0x02, 0x02, 0x02, 0x00, 0x02, 0x05, 0x05, 0x00, 0x03, 0x07, 0x01, 0x01
        /*0010*/ 	.byte	0x02, 0x03, 0x01, 0x00, 0x02, 0x06, 0x01, 0x00, 0x04, 0x0b, 0x08, 0x00, 0x09, 0x00, 0x00, 0x00
        /*0020*/ 	.byte	0x00, 0x00, 0x00, 0x00


//--------------------- .nv.info._ZN7cutlass13device_kernelINS_4gemm6kernel13GemmUniversalIN4cute5tupleIJiiiiEEENS1_10collective13CollectiveMmaINS1_35MainloopSm100TmaUmmaWarpSpecializedILi10ELi2ELi4ENS5_IJNS4_1CILi1EEENSA_ILi4EEESB_EEEEENS5_IJNSA_ILi64EEENSA_ILi256EEESF_EEENS_12float_e4m3_tENS5_IJlSB_lEEESI_SJ_NS4_8TiledMMAINS4_8MMA_AtomIJNS4_10MMA_TraitsINS4_19SM100_MMA_F8F6F4_SSEJSI_SI_fSF_SG_NS4_17integral_constantINS4_4UMMA5MajorELSQ_0EEESR_NSO_INSP_7ScaleInELSS_0EEEST_EEEEEENS4_6LayoutINS5_IJSB_SB_SB_EEENS5_IJNSA_ILi0EEESY_SY_EEEEENS5_IJNS4_10UnderscoreES11_S11_EEEEENS4_23SM90_TMA_LOAD_MULTICASTENS4_14ComposedLayoutINS4_7SwizzleILi2ELi4ELi3EEENS4_18smem_ptr_flag_bitsILi8EEENSW_INS5_IJNSA_ILi8EEESF_EEENS5_IJSF_SB_EEEEEEEvNS4_8identityENS4_13SM90_TMA_LOADES1E_vS1F_EENS_8epilogue10collective18CollectiveEpilogueINS1I_23Sm100TmaWarpSpecializedILi4ELi2ELi32ELb0ELb0EEEJSH_NS5_IJNSW_ISF_SB_EES1N_EEESI_SJ_SI_SJ_NS1I_6fusion15FusionCallbacksIS1M_NS1P_17LinearCombinationISI_fSI_fLNS_15FloatRoundStyleE2EEESH_S1O_JEEENS4_5SM1004TMEM4LOAD26SM100_TMEM_LOAD_16dp32b32xES1G_S1E_NS4_39AutoVectorizingCopyWithAssumedAlignmentILi128EEENS4_14SM90_TMA_STOREES1E_S20_S20_EEEvvEEEEvNT_6ParamsE --------------------------
	.section	.nv.info._ZN7cutlass13device_kernelINS_4gemm6kernel13GemmUniversalIN4cute5tupleIJiiiiEEENS1_10collective13CollectiveMmaINS1_35MainloopSm100TmaUmmaWarpSpecializedILi10ELi2ELi4ENS5_IJNS4_1CILi1EEENSA_ILi4EEESB_EEEEENS5_IJNSA_ILi64EEENSA_ILi256EEESF_EEENS_12float_e4m3_tENS5_IJlSB_lEEESI_SJ_NS4_8TiledMMAINS4_8MMA_AtomIJNS4_10MMA_TraitsINS4_19SM100_MMA_F8F6F4_SSEJSI_SI_fSF_SG_NS4_17integral_constantINS4_4UMMA5MajorELSQ_0EEESR_NSO_INSP_7ScaleInELSS_0EEEST_EEEEEENS4_6LayoutINS5_IJSB_SB_SB_EEENS5_IJNSA_ILi0EEESY_SY_EEEEENS5_IJNS4_10UnderscoreES11_S11_EEEEENS4_23SM90_TMA_LOAD_MULTICASTENS4_14ComposedLayoutINS4_7SwizzleILi2ELi4ELi3EEENS4_18smem_ptr_flag_bitsILi8EEENSW_INS5_IJNSA_ILi8EEESF_EEENS5_IJSF_SB_EEEEEEEvNS4_8identityENS4_13SM90_TMA_LOADES1E_vS1F_EENS_8epilogue10collective18CollectiveEpilogueINS1I_23Sm100TmaWarpSpecializedILi4ELi2ELi32ELb0ELb0EEEJSH_NS5_IJNSW_ISF_SB_EES1N_EEESI_SJ_SI_SJ_NS1I_6fusion15FusionCallbacksIS1M_NS1P_17LinearCombinationISI_fSI_fLNS_15FloatRoundStyleE2EEESH_S1O_JEEENS4_5SM1004TMEM4LOAD26SM100_TMEM_LOAD_16dp32b32xES1G_S1E_NS4_39AutoVectorizingCopyWithAssumedAlignmentILi128EEENS4_14SM90_TMA_STOREES1E_S20_S20_EEEvvEEEEvNT_6ParamsE,"",@"SHT_CUDA_INFO"
	.sectionflags	@""
	.align	4


	//----- nvinfo : EIATTR_CUDA_API_VERSION
	.align		4
        /*0000*/ 	.byte	0x04, 0x37
        /*0002*/ 	.short	(.L_32 - .L_31)
.L_31:
        /*0004*/ 	.word	0x00000082


	//----- nvinfo : EIATTR_KPARAM_INFO
	.align		4
.L_32:
        /*0008*/ 	.byte	0x04, 0x17
        /*000a*/ 	.short	(.L_34 - .L_33)
.L_33:
        /*000c*/ 	.word	0x00000000
        /*0010*/ 	.short	0x0000
        /*0012*/ 	.short	0x0000
        /*0014*/ 	.byte	0x00, 0xf0, 0x01, 0x20


	//----- nvinfo : EIATTR_AT_ENTRY_FRAGMENTS
	.align		4
.L_34:
        /*0018*/ 	.byte	0x04, 0x4f
        /*001a*/ 	.short	(.L_36 - .L_35)


	//   ....[0]....
.L_35:
        /*001c*/ 	.word	0x00000006


	//----- nvinfo : EIATTR_RESERVED_SMEM_USED
	.align		4
.L_36:
        /*0020*/ 	.byte	0x01, 0x41
	.zero		2


	//----- nvinfo : EIATTR_SPARSE_MMA_MASK
	.align		4
        /*0024*/ 	.byte	0x03, 0x50
        /*0026*/ 	.short	0x0000


	//----- nvinfo : EIATTR_TCGEN05_1CTA_USED
	.align		4
        /*0028*/ 	.byte	0x01, 0x51
	.zero		2


	//----- nvinfo : EIATTR_MAXREG_COUNT
	.align		4
        /*002c*/ 	.byte	0x03, 0x1b
        /*002e*/ 	.short	0x00ff


	//----- nvinfo : EIATTR_NUM_BARRIERS
	.align		4
        /*0030*/ 	.byte	0x02, 0x4c
        /*0032*/ 	.byte	0x07
	.zero		1


	//----- nvinfo : EIATTR_EXTERNS
	.align		4
        /*0034*/ 	.byte	0x04, 0x0f
        /*0036*/ 	.short	(.L_38 - .L_37)


	//   ....[0]....
	.align		4
.L_37:
        /*0038*/ 	.word	index@(__assertfail)


	//----- nvinfo : EIATTR_MERCURY_ISA_VERSION
	.align		4
.L_38:
        /*003c*/ 	.byte	0x03, 0x5f
        /*003e*/ 	.short	0x0101


	//----- nvinfo : EIATTR_INT_WARP_WIDE_INSTR_OFFSETS
	.align		4
        /*0040*/ 	.byte	0x04, 0x31
        /*0042*/ 	.short	(.L_40 - .L_39)


	//   ....[0]....
.L_39:
        /*0044*/ 	.word	0x000040d0


	//   ....[1]....
        /*0048*/ 	.word	0x000040f0


	//   ....[2]....
        /*004c*/ 	.word	0x00004120


	//   ....[3]....
        /*0050*/ 	.word	0x00004ca0


	//   ....[4]....
        /*0054*/ 	.word	0x00004d10


	//   ....[5]....
        /*0058*/ 	.word	0x00004de0


	//   ....[6]....
        /*005c*/ 	.word	0x00004e60


	//   ....[7]....
        /*0060*/ 	.word	0x00004f50


	//   ....[8]....
        /*0064*/ 	.word	0x00004fd0


	//   ....[9]....
        /*0068*/ 	.word	0x000050b0


	//   ....[10]....
        /*006c*/ 	.word	0x00005160


	//----- nvinfo : EIATTR_COOP_GROUP_MASK_REGIDS
	.align		4
.L_40:
        /*0070*/ 	.byte	0x04, 0x29
        /*0072*/ 	.short	(.L_42 - .L_41)


	//   ....[0]....
.L_41:
        /*0074*/ 	.word	0xffffffff


	//   ....[1]....
        /*0078*/ 	.word	0xffffffff


	//   ....[2]....
        /*007c*/ 	.word	0xffffffff


	//   ....[3]....
        /*0080*/ 	.word	0xffffffff


	//   ....[4]....
        /*0084*/ 	.word	0xffffffff


	//   ....[5]....
        /*0088*/ 	.word	0xffffffff


	//   ....[6]....
        /*008c*/ 	.word	0xffffffff


	//   ....[7]....
        /*0090*/ 	.word	0xffffffff


	//   ....[8]....
        /*0094*/ 	.word	0xffffffff


	//   ....[9]....
        /*0098*/ 	.word	0xffffffff


	//   ....[10]....
        /*009c*/ 	.word	0xffffffff


	//   ....[11]....
        /*00a0*/ 	.word	0xffffffff


	//   ....[12]....
        /*00a4*/ 	.word	0xffffffff


	//   ....[13]....
        /*00a8*/ 	.word	0xffffffff


	//----- nvinfo : EIATTR_COOP_GROUP_INSTR_OFFSETS
	.align		4
.L_42:
        /*00ac*/ 	.byte	0x04, 0x28
        /*00ae*/ 	.short	(.L_44 - .L_43)


	//   ....[0]....
.L_43:
        /*00b0*/ 	.word	0x00000080


	//   ....[1]....
        /*00b4*/ 	.word	0x000004f0


	//   ....[2]....
        /*00b8*/ 	.word	0x00000790


	//   ....[3]....
        /*00bc*/ 	.word	0x00000930


	//   ....[4]....
        /*00c0*/ 	.word	0x00000a30


	//   ....[5]....
        /*00c4*/ 	.word	0x00000ba0


	//   ....[6]....
        /*00c8*/ 	.word	0x00000d40


	//   ....[7]....
        /*00cc*/ 	.word	0x00000ef0


	//   ....[8]....
        /*00d0*/ 	.word	0x00002160


	//   ....[9]....
        /*00d4*/ 	.word	0x000033a0


	//   ....[10]....
        /*00d8*/ 	.word	0x000035b0


	//   ....[11]....
        /*00dc*/ 	.word	0x000035e0


	//   ....[12]....
        /*00e0*/ 	.word	0x00003fb0


	//   ....[13]....
        /*00e4*/ 	.word	0x000041e0


	//----- nvinfo : EIATTR_VRC_CTA_INIT_COUNT
	.align		4
.L_44:
        /*00e8*/ 	.byte	0x02, 0x4a
        /*00ea*/ 	.byte	0x80
	.zero		1


	//----- nvinfo : EIATTR_SYSCALL_OFFSETS
	.align		4
        /*00ec*/ 	.byte	0x04, 0x46
        /*00ee*/ 	.short	(.L_46 - .L_45)


	//   ....[0]....
.L_45:
        /*00f0*/ 	.word	0x00005df0


	//   ....[1]....
        /*00f4*/ 	.word	0x00005f30


	//   ....[2]....
        /*00f8*/ 	.word	0x00006760


	//   ....[3]....
        /*00fc*/ 	.word	0x000074f0


	//   ....[4]....
        /*0100*/ 	.word	0x00008240


	//   ....[5]....
        /*0104*/ 	.word	0x00008fc0


	//----- nvinfo : EIATTR_MBARRIER_INSTR_OFFSETS
	.align		4
.L_46:
        /*0108*/ 	.byte	0x04, 0x39
        /*010a*/ 	.short	(.L_48 - .L_47)


	//   ....[0]....
.L_47:
        /*010c*/ 	.word	0x00000630
        /*0110*/ 	.word	0x000000ff
        /*0114*/ 	.word	0x00000000
        /*0118*/ 	.short	0x0100
        /*011a*/ 	.byte	0x04
	.zero		1


	//   ....[1]....
        /*011c*/ 	.word	0x00000640
        /*0120*/ 	.word	0x000000ff
        /*0124*/ 	.word	0x00000050
        /*0128*/ 	.short	0x0100
        /*012a*/ 	.byte	0x04
	.zero		1


	//   ....[2]....
        /*012c*/ 	.word	0x00000650
        /*0130*/ 	.word	0x000000ff
        /*0134*/ 	.word	0x00000008
        /*0138*/ 	.short	0x0100
        /*013a*/ 	.byte	0x04
	.zero		1


	//   ....[3]....
        /*013c*/ 	.word	0x00000660
        /*0140*/ 	.word	0x000000ff
        /*0144*/ 	.word	0x00000058
        /*0148*/ 	.short	0x0100
        /*014a*/ 	.byte	0x04
	.zero		1


	//   ....[4]....
        /*014c*/ 	.word	0x00000670
        /*0150*/ 	.word	0x000000ff
        /*0154*/ 	.word	0x00000010
        /*0158*/ 	.short	0x0100
        /*015a*/ 	.byte	0x04
	.zero		1


	//   ....[5]....
        /*015c*/ 	.word	0x00000680
        /*0160*/ 	.word	0x000000ff
        /*0164*/ 	.word	0x00000060
        /*0168*/ 	.short	0x0100
        /*016a*/ 	.byte	0x04
	.zero		1


	//   ....[6]....
        /*016c*/ 	.word	0x00000690
        /*0170*/ 	.word	0x000000ff
        /*0174*/ 	.word	0x00000018
        /*0178*/ 	.short	0x0100
        /*017a*/ 	.byte	0x04
	.zero		1


	//   ....[7]....
        /*017c*/ 	.word	0x000006a0
        /*0180*/ 	.word	0x000000ff
        /*0184*/ 	.word	0x00000068
        /*0188*/ 	.short	0x0100
        /*018a*/ 	.byte	0x04
	.zero		1


	//   ....[8]....
        /*018c*/ 	.word	0x000006b0
        /*0190*/ 	.word	0x000000ff
        /*0194*/ 	.word	0x00000020
        /*0198*/ 	.short	0x0100
        /*019a*/ 	.byte	0x04
	.zero		1


	//   ....[9]....
        /*019c*/ 	.word	0x000006c0
        /*01a0*/ 	.word	0x000000ff
        /*01a4*/ 	.word	0x00000070
        /*01a8*/ 	.short	0x0100
        /*01aa*/ 	.byte	0x04
	.zero		1


	//   ....[10]....
        /*01ac*/ 	.word	0x000006d0
        /*01b0*/ 	.word	0x000000ff
        /*01b4*/ 	.word	0x00000028
        /*01b8*/ 	.short	0x0100
        /*01ba*/ 	.byte	0x04
	.zero		1


	//   ....[11]....
        /*01bc*/ 	.word	0x000006e0
        /*01c0*/ 	.word	0x000000ff
        /*01c4*/ 	.word	0x00000078
        /*01c8*/ 	.short	0x0100
        /*01ca*/ 	.byte	0x04
	.zero		1


	//   ....[12]....
        /*01cc*/ 	.word	0x000006f0
        /*01d0*/ 	.word	0x000000ff
        /*01d4*/ 	.word	0x00000030
        /*01d8*/ 	.short	0x0100
        /*01da*/ 	.byte	0x04
	.zero		1


	//   ....[13]....
        /*01dc*/ 	.word	0x00000700
        /*01e0*/ 	.word	0x000000ff
        /*01e4*/ 	.word	0x00000080
        /*01e8*/ 	.short	0x0100
        /*01ea*/ 	.byte	0x04
	.zero		1


	//   ....[14]....
        /*01ec*/ 	.word	0x00000710
        /*01f0*/ 	.word	0x000000ff
        /*01f4*/ 	.word	0x00000038
        /*01f8*/ 	.short	0x0100
        /*01fa*/ 	.byte	0x04
	.zero		1


	//   ....[15]....
        /*01fc*/ 	.word	0x00000720
        /*0200*/ 	.word	0x000000ff
        /*0204*/ 	.word	0x00000088
        /*0208*/ 	.short	0x0100
        /*020a*/ 	.byte	0x04
	.zero		1


	//   ....[16]....
        /*020c*/ 	.word	0x00000730
        /*0210*/ 	.word	0x000000ff
        /*0214*/ 	.word	0x00000040
        /*0218*/ 	.short	0x0100
        /*021a*/ 	.byte	0x04
	.zero		1


	//   ....[17]....
        /*021c*/ 	.word	0x00000740
        /*0220*/ 	.word	0x000000ff
        /*0224*/ 	.word	0x00000090
        /*0228*/ 	.short	0x0100
        /*022a*/ 	.byte	0x04
	.zero		1


	//   ....[18]....
        /*022c*/ 	.word	0x00000750
        /*0230*/ 	.word	0x000000ff
        /*0234*/ 	.word	0x00000048
        /*0238*/ 	.short	0x0100
        /*023a*/ 	.byte	0x04
	.zero		1


	//   ....[19]....
        /*023c*/ 	.word	0x00000760
        /*0240*/ 	.word	0x000000ff
        /*0244*/ 	.word	0x00000098
        /*0248*/ 	.short	0x0100
        /*024a*/ 	.byte	0x04
	.zero		1


	//   ....[20]....
        /*024c*/ 	.word	0x000008a0
        /*0250*/ 	.word	0x000000ff
        /*0254*/ 	.word	0x000000a0
        /*0258*/ 	.short	0x0100
        /*025a*/ 	.byte	0x04
	.zero		1


	//   ....[21]....
        /*025c*/ 	.word	0x000008b0
        /*0260*/ 	.word	0x000000ff
        /*0264*/ 	.word	0x000000c0
        /*0268*/ 	.short	0x0100
        /*026a*/ 	.byte	0x04
	.zero		1


	//   ....[22]....
        /*026c*/ 	.word	0x000008c0
        /*0270*/ 	.word	0x000000ff
        /*0274*/ 	.word	0x000000a8
        /*0278*/ 	.short	0x0100
        /*027a*/ 	.byte	0x04
	.zero		1


	//   ....[23]....
        /*027c*/ 	.word	0x000008d0
        /*0280*/ 	.word	0x000000ff
        /*0284*/ 	.word	0x000000c8
        /*0288*/ 	.short	0x0100
        /*028a*/ 	.byte	0x04
	.zero		1


	//   ....[24]....
        /*028c*/ 	.word	0x000008e0
        /*0290*/ 	.word	0x000000ff
        /*0294*/ 	.word	0x000000b0
        /*0298*/ 	.short	0x0100
        /*029a*/ 	.byte	0x04
	.zero		1


	//   ....[25]....
        /*029c*/ 	.word	0x000008f0
        /*02a0*/ 	.word	0x000000ff
        /*02a4*/ 	.word	0x000000d0
        /*02a8*/ 	.short	0x0100
        /*02aa*/ 	.byte	0x04
	.zero		1


	//   ....[26]....
        /*02ac*/ 	.word	0x00000900
        /*02b0*/ 	.word	0x000000ff
        /*02b4*/ 	.word	0x000000b8
        /*02b8*/ 	.short	0x0100
        /*02ba*/ 	.byte	0x04
	.zero		1


	//   ....[27]....
        /*02bc*/ 	.word	0x00000910
        /*02c0*/ 	.word	0x000000ff
        /*02c4*/ 	.word	0x000000d8
        /*02c8*/ 	.short	0x0100
        /*02ca*/ 	.byte	0x04
	.zero		1


	//   ....[28]....
        /*02cc*/ 	.word	0x00000a00
        /*02d0*/ 	.word	0x000000ff
        /*02d4*/ 	.word	0x000000e0
        /*02d8*/ 	.short	0x0100
        /*02da*/ 	.byte	0x06
	.zero		1


	//   ....[29]....
        /*02dc*/ 	.word	0x00000a10
        /*02e0*/ 	.word	0x000000ff
        /*02e4*/ 	.word	0x000000e8
        /*02e8*/ 	.short	0x0100
        /*02ea*/ 	.byte	0x06
	.zero		1


	//   ....[30]....
        /*02ec*/ 	.word	0x00000b50
        /*02f0*/ 	.word	0x000000ff
        /*02f4*/ 	.word	0x000000f0
        /*02f8*/ 	.short	0x0100
        /*02fa*/ 	.byte	0x06
	.zero		1


	//   ....[31]....
        /*02fc*/ 	.word	0x00000b60
        /*0300*/ 	.word	0x000000ff
        /*0304*/ 	.word	0x00000100
        /*0308*/ 	.short	0x0100
        /*030a*/ 	.byte	0x06
	.zero		1


	//   ....[32]....
        /*030c*/ 	.word	0x00000b70
        /*0310*/ 	.word	0x000000ff
        /*0314*/ 	.word	0x000000f8
        /*0318*/ 	.short	0x0100
        /*031a*/ 	.byte	0x06
	.zero		1


	//   ....[33]....
        /*031c*/ 	.word	0x00000b80
        /*0320*/ 	.word	0x000000ff
        /*0324*/ 	.word	0x00000108
        /*0328*/ 	.short	0x0100
        /*032a*/ 	.byte	0x06
	.zero		1


	//   ....[34]....
        /*032c*/ 	.word	0x00000cb0
        /*0330*/ 	.word	0x000000ff
        /*0334*/ 	.word	0x00000110
        /*0338*/ 	.short	0x0100
        /*033a*/ 	.byte	0x04
	.zero		1


	//   ....[35]....
        /*033c*/ 	.word	0x00000cc0
        /*0340*/ 	.word	0x000000ff
        /*0344*/ 	.word	0x00000130
        /*0348*/ 	.short	0x0100
        /*034a*/ 	.byte	0x04
	.zero		1


	//   ....[36]....
        /*034c*/ 	.word	0x00000cd0
        /*0350*/ 	.word	0x000000ff
        /*0354*/ 	.word	0x00000118
        /*0358*/ 	.short	0x0100
        /*035a*/ 	.byte	0x04
	.zero		1


	//   ....[37]....
        /*035c*/ 	.word	0x00000ce0
        /*0360*/ 	.word	0x000000ff
        /*0364*/ 	.word	0x00000138
        /*0368*/ 	.short	0x0100
        /*036a*/ 	.byte	0x04
	.zero		1


	//   ....[38]....
        /*036c*/ 	.word	0x00000cf0
        /*0370*/ 	.word	0x000000ff
        /*0374*/ 	.word	0x00000120
        /*0378*/ 	.short	0x0100
        /*037a*/ 	.byte	0x04
	.zero		1


	//   ....[39]....
        /*037c*/ 	.word	0x00000d00
        /*0380*/ 	.word	0x000000ff
        /*0384*/ 	.word	0x00000140
        /*0388*/ 	.short	0x0100
        /*038a*/ 	.byte	0x04
	.zero		1


	//   ....[40]....
        /*038c*/ 	.word	0x00000d10
        /*0390*/ 	.word	0x000000ff
        /*0394*/ 	.word	0x00000128
        /*0398*/ 	.short	0x0100
        /*039a*/ 	.byte	0x04
	.zero		1


	//   ....[41]....
        /*039c*/ 	.word	0x00000d20
        /*03a0*/ 	.word	0x000000ff
        /*03a4*/ 	.word	0x00000148
        /*03a8*/ 	.short	0x0100
        /*03aa*/ 	.byte	0x04
	.zero		1


	//   ....[42]....
        /*03ac*/ 	.word	0x00000e10
        /*03b0*/ 	.word	0x000000ff
        /*03b4*/ 	.word	0x00000150
        /*03b8*/ 	.short	0x0100
        /*03ba*/ 	.byte	0x04
	.zero		1


	//   ....[43]....
        /*03bc*/ 	.word	0x00000e20
        /*03c0*/ 	.word	0x000000ff
        /*03c4*/ 	.word	0x00000160
        /*03c8*/ 	.short	0x0100
        /*03ca*/ 	.byte	0x04
	.zero		1


	//   ....[44]....
        /*03cc*/ 	.word	0x00000e30
        /*03d0*/ 	.word	0x000000ff
        /*03d4*/ 	.word	0x00000158
        /*03d8*/ 	.short	0x0100
        /*03da*/ 	.byte	0x04
	.zero		1


	//   ....[45]....
        /*03dc*/ 	.word	0x00000e40
        /*03e0*/ 	.word	0x000000ff
        /*03e4*/ 	.word	0x00000168
        /*03e8*/ 	.short	0x0100
        /*03ea*/ 	.byte	0x04
	.zero		1


	//   ....[46]....
        /*03ec*/ 	.word	0x00001a10
        /*03f0*/ 	.word	0x00000000
        /*03f4*/ 	.word	0x00000160
        /*03f8*/ 	.short	0x010a
        /*03fa*/ 	.byte	0xff
	.zero		1


	//   ....[47]....
        /*03fc*/ 	.word	0x00001a30
        /*0400*/ 	.word	0x00000000
        /*0404*/ 	.word	0x00000150
        /*0408*/ 	.short	0x0101
        /*040a*/ 	.byte	0xff
	.zero		1


	//   ....[48]....
        /*040c*/ 	.word	0x00001af0
        /*0410*/ 	.word	0x000000ff
        /*0414*/ 	.word	0x00000050
        /*0418*/ 	.short	0x010a
        /*041a*/ 	.byte	0x04
	.zero		1


	//   ....[49]....
        /*041c*/ 	.word	0x00001b70
        /*0420*/ 	.word	0x000000ff
        /*0424*/ 	.word	0x00000050
        /*0428*/ 	.short	0x010a
        /*042a*/ 	.byte	0x21
	.zero		1


	//   ....[50]....
        /*042c*/ 	.word	0x00001d00
        /*0430*/ 	.word	0x000000ff
        /*0434*/ 	.word	0x00000050
        /*0438*/ 	.short	0x010a
        /*043a*/ 	.byte	0x08
	.zero		1


	//   ....[51]....
        /*043c*/ 	.word	0x00001e20
        /*0440*/ 	.word	0x000000ff
        /*0444*/ 	.word	0x000000e8
        /*0448*/ 	.short	0x0101
        /*044a*/ 	.byte	0x07
	.zero		1


	//   ....[52]....
        /*044c*/ 	.word	0x00001e40
        /*0450*/ 	.word	0x000000ff
        /*0454*/ 	.word	0x00000050
        /*0458*/ 	.short	0x010a
        /*045a*/ 	.byte	0x04
	.zero		1


	//   ....[53]....
        /*045c*/ 	.word	0x00001ec0
        /*0460*/ 	.word	0x000000ff
        /*0464*/ 	.word	0x00000050
        /*0468*/ 	.short	0x010a
        /*046a*/ 	.byte	0x11
	.zero		1


	//   ....[54]....
        /*046c*/ 	.word	0x00002050
        /*0470*/ 	.word	0x000000ff
        /*0474*/ 	.word	0x00000050
        /*0478*/ 	.short	0x010a
        /*047a*/ 	.byte	0x06
	.zero		1


	//   ....[55]....
        /*047c*/ 	.word	0x00002190
        /*0480*/ 	.word	0x00000003
        /*0484*/ 	.word	0x000000f0
        /*0488*/ 	.short	0x010a
        /*048a*/ 	.byte	0xff
	.zero		1


	//   ....[56]....
        /*048c*/ 	.word	0x000022e0
        /*0490*/ 	.word	0x00000000
        /*0494*/ 	.word	0x00000000
        /*0498*/ 	.short	0x0101
        /*049a*/ 	.byte	0xff
	.zero		1


	//   ....[57]....
        /*049c*/ 	.word	0x00002890
        /*04a0*/ 	.word	0x000000ff
        /*04a4*/ 	.word	0x00000000
        /*04a8*/ 	.short	0x010a
        /*04aa*/ 	.byte	0x04
	.zero		1


	//   ....[58]....
        /*04ac*/ 	.word	0x00002920
        /*04b0*/ 	.word	0x000000ff
        /*04b4*/ 	.word	0x00000000
        /*04b8*/ 	.short	0x010a
        /*04ba*/ 	.byte	0x05
	.zero		1


	//   ....[59]....
        /*04bc*/ 	.word	0x000029b0
        /*04c0*/ 	.word	0x000000ff
        /*04c4*/ 	.word	0x00000000
        /*04c8*/ 	.short	0x010a
        /*04ca*/ 	.byte	0x05
	.zero		1


	//   ....[60]....
        /*04cc*/ 	.word	0x00002a40
        /*04d0*/ 	.word	0x000000ff
        /*04d4*/ 	.word	0x00000000
        /*04d8*/ 	.short	0x010a
        /*04da*/ 	.byte	0x05
	.zero		1


	//   ....[61]....
        /*04dc*/ 	.word	0x00002ad0
        /*04e0*/ 	.word	0x000000ff
        /*04e4*/ 	.word	0x00000000
        /*04e8*/ 	.short	0x010a
        /*04ea*/ 	.byte	0x05
	.zero		1


	//   ....[62]....
        /*04ec*/ 	.word	0x00002b60
        /*04f0*/ 	.word	0x000000ff
        /*04f4*/ 	.word	0x00000000
        /*04f8*/ 	.short	0x010a
        /*04fa*/ 	.byte	0x05
	.zero		1


	//   ....[63]....
        /*04fc*/ 	.word	0x00002bf0
        /*0500*/ 	.word	0x000000ff
        /*0504*/ 	.word	0x00000000
        /*0508*/ 	.short	0x010a
        /*050a*/ 	.byte	0x05
	.zero		1


	//   ....[64]....
        /*050c*/ 	.word	0x00002c80
        /*0510*/ 	.word	0x000000ff
        /*0514*/ 	.word	0x00000000
        /*0518*/ 	.short	0x010a
        /*051a*/ 	.byte	0x05
	.zero		1


	//   ....[65]....
        /*051c*/ 	.word	0x00002d10
        /*0520*/ 	.word	0x000000ff
        /*0524*/ 	.word	0x00000000
        /*0528*/ 	.short	0x010a
        /*052a*/ 	.byte	0x05
	.zero		1


	//   ....[66]....
        /*052c*/ 	.word	0x00002db0
        /*0530*/ 	.word	0x00000000
        /*0534*/ 	.word	0x00000000
        /*0538*/ 	.short	0x010a
        /*053a*/ 	.byte	0xff
	.zero		1


	//   ....[67]....
        /*053c*/ 	.word	0x00002ef0
        /*0540*/ 	.word	0x00000002
        /*0544*/ 	.word	0x00000150
        /*0548*/ 	.short	0x010a
        /*054a*/ 	.byte	0xff
	.zero		1


	//   ....[68]....
        /*054c*/ 	.word	0x00002f50
        /*0550*/ 	.word	0x00000004
        /*0554*/ 	.word	0x00000000
        /*0558*/ 	.short	0x0101
        /*055a*/ 	.byte	0xff
	.zero		1


	//   ....[69]....
        /*055c*/ 	.word	0x00002f70
        /*0560*/ 	.word	0x000000ff
        /*0564*/ 	.word	0x00000100
        /*0568*/ 	.short	0x010a
        /*056a*/ 	.byte	0x04
	.zero		1


	//   ....[70]....
        /*056c*/ 	.word	0x00003090
        /*0570*/ 	.word	0x00000002
        /*0574*/ 	.word	0x000000f0
        /*0578*/ 	.short	0x010a
        /*057a*/ 	.byte	0xff
	.zero		1


	//   ....[71]....
        /*057c*/ 	.word	0x000031a0
        /*0580*/ 	.word	0x00000002
        /*0584*/ 	.word	0x00000000
        /*0588*/ 	.short	0x0101
        /*058a*/ 	.byte	0xff
	.zero		1


	//   ....[72]....
        /*058c*/ 	.word	0x00003230
        /*0590*/ 	.word	0x000000ff
        /*0594*/ 	.word	0x00000100
        /*0598*/ 	.short	0x0106
        /*059a*/ 	.byte	0x04
	.zero		1


	//   ....[73]....
        /*059c*/ 	.word	0x00003250
        /*05a0*/ 	.word	0x000000ff
        /*05a4*/ 	.word	0x00000100
        /*05a8*/ 	.short	0x010a
        /*05aa*/ 	.byte	0x04
	.zero		1


	//   ....[74]....
        /*05ac*/ 	.word	0x000032e0
        /*05b0*/ 	.word	0x000000ff
        /*05b4*/ 	.word	0x00000100
        /*05b8*/ 	.short	0x0106
        /*05ba*/ 	.byte	0x07
	.zero		1


	//   ....[75]....
        /*05bc*/ 	.word	0x00003320
        /*05c0*/ 	.word	0x00000000
        /*05c4*/ 	.word	0x00000100
        /*05c8*/ 	.short	0x010a
        /*05ca*/ 	.byte	0xff
	.zero		1


	//   ....[76]....
        /*05cc*/ 	.word	0x00003840
        /*05d0*/ 	.word	0x00000000
        /*05d4*/ 	.word	0x000000f0
        /*05d8*/ 	.short	0x010a
        /*05da*/ 	.byte	0xff
	.zero		1


	//   ....[77]....
        /*05dc*/ 	.word	0x00003940
        /*05e0*/ 	.word	0x00000003
        /*05e4*/ 	.word	0x00000000
        /*05e8*/ 	.short	0x0101
        /*05ea*/ 	.byte	0xff
	.zero		1


	//   ....[78]....
        /*05ec*/ 	.word	0x00003950
        /*05f0*/ 	.word	0x000000ff
        /*05f4*/ 	.word	0x00000000
        /*05f8*/ 	.short	0x010a
        /*05fa*/ 	.byte	0x04
	.zero		1


	//   ....[79]....
        /*05fc*/ 	.word	0x000039d0
        /*0600*/ 	.word	0x000000ff
        /*0604*/ 	.word	0x00000130
        /*0608*/ 	.short	0x010a
        /*060a*/ 	.byte	0x17
	.zero		1


	//   ....[80]....
        /*060c*/ 	.word	0x00003ab0
        /*0610*/ 	.word	0x000000ff
        /*0614*/ 	.word	0x00000000
        /*0618*/ 	.short	0x010a
        /*061a*/ 	.byte	0x05
	.zero		1


	//   ....[81]....
        /*061c*/ 	.word	0x00003bf0
        /*0620*/ 	.word	0x000000ff
        /*0624*/ 	.word	0x00000000
        /*0628*/ 	.short	0x010a
        /*062a*/ 	.byte	0x04
	.zero		1


	//   ....[82]....
        /*062c*/ 	.word	0x00003de0
        /*0630*/ 	.word	0x000000ff
        /*0634*/ 	.word	0x00000000
        /*0638*/ 	.short	0x010a
        /*063a*/ 	.byte	0x04
	.zero		1


	//   ....[83]....
        /*063c*/ 	.word	0x00003e70
        /*0640*/ 	.word	0x000000ff
        /*0644*/ 	.word	0x00000000
        /*0648*/ 	.short	0x010a
        /*064a*/ 	.byte	0x05
	.zero		1


	//   ....[84]....
        /*064c*/ 	.word	0x00003f00
        /*0650*/ 	.word	0x000000ff
        /*0654*/ 	.word	0x00000000
        /*0658*/ 	.short	0x010a
        /*065a*/ 	.byte	0x05
	.zero		1


	//   ....[85]....
        /*065c*/ 	.word	0x00003f90
        /*0660*/ 	.word	0x000000ff
        /*0664*/ 	.word	0x00000000
        /*0668*/ 	.short	0x010a
        /*066a*/ 	.byte	0x04
	.zero		1


	//   ....[86]....
        /*066c*/ 	.word	0x000044a0
        /*0670*/ 	.word	0x0000000c
        /*0674*/ 	.word	0x000000f0
        /*0678*/ 	.short	0x010a
        /*067a*/ 	.byte	0xff
	.zero		1


	//   ....[87]....
        /*067c*/ 	.word	0x00004610
        /*0680*/ 	.word	0x00000000
        /*0684*/ 	.word	0x00000000
        /*0688*/ 	.short	0x0101
        /*068a*/ 	.byte	0xff
	.zero		1


	//   ....[88]....
        /*068c*/ 	.word	0x00004aa0
        /*0690*/ 	.word	0x000000ff
        /*0694*/ 	.word	0x000000e8
        /*0698*/ 	.short	0x010a
        /*069a*/ 	.byte	0x15
	.zero		1


	//   ....[89]....
        /*069c*/ 	.word	0x00004c20
        /*06a0*/ 	.word	0x000000ff
        /*06a4*/ 	.word	0x000000c0
        /*06a8*/ 	.short	0x010a
        /*06aa*/ 	.byte	0x15
	.zero		1


	//   ....[90]....
        /*06ac*/ 	.word	0x00004d90
        /*06b0*/ 	.word	0x000000ff
        /*06b4*/ 	.word	0x000000a0
        /*06b8*/ 	.short	0x010b
        /*06ba*/ 	.byte	0x15
	.zero		1


	//   ....[91]....
        /*06bc*/ 	.word	0x00004da0
        /*06c0*/ 	.word	0x000000ff
        /*06c4*/ 	.word	0x00000000
        /*06c8*/ 	.short	0x0101
        /*06ca*/ 	.byte	0x28
	.zero		1


	//   ....[92]....
        /*06cc*/ 	.word	0x00004db0
        /*06d0*/ 	.word	0x000000ff
        /*06d4*/ 	.word	0x000000c8
        /*06d8*/ 	.short	0x010a
        /*06da*/ 	.byte	0x15
	.zero		1


	//   ....[93]....
        /*06dc*/ 	.word	0x00004f00
        /*06e0*/ 	.word	0x000000ff
        /*06e4*/ 	.word	0x000000a8
        /*06e8*/ 	.short	0x010b
        /*06ea*/ 	.byte	0x15
	.zero		1


	//   ....[94]....
        /*06ec*/ 	.word	0x00004f10
        /*06f0*/ 	.word	0x000000ff
        /*06f4*/ 	.word	0x00000000
        /*06f8*/ 	.short	0x0101
        /*06fa*/ 	.byte	0x27
	.zero		1


	//   ....[95]....
        /*06fc*/ 	.word	0x00004f20
        /*0700*/ 	.word	0x000000ff
        /*0704*/ 	.word	0x000000d0
        /*0708*/ 	.short	0x010a
        /*070a*/ 	.byte	0x15
	.zero		1


	//   ....[96]....
        /*070c*/ 	.word	0x00005060
        /*0710*/ 	.word	0x000000ff
        /*0714*/ 	.word	0x000000b0
        /*0718*/ 	.short	0x010b
        /*071a*/ 	.byte	0x15
	.zero		1


	//   ....[97]....
        /*071c*/ 	.word	0x00005070
        /*0720*/ 	.word	0x000000ff
        /*0724*/ 	.word	0x00000000
        /*0728*/ 	.short	0x0101
        /*072a*/ 	.byte	0x26
	.zero		1


	//   ....[98]....
        /*072c*/ 	.word	0x00005080
        /*0730*/ 	.word	0x000000ff
        /*0734*/ 	.word	0x000000d8
        /*0738*/ 	.short	0x010a
        /*073a*/ 	.byte	0x15
	.zero		1


	//   ....[99]....
        /*073c*/ 	.word	0x00005270
        /*0740*/ 	.word	0x000000ff
        /*0744*/ 	.word	0x000000b8
        /*0748*/ 	.short	0x010b
        /*074a*/ 	.byte	0x15
	.zero		1


	//   ....[100]....
        /*074c*/ 	.word	0x00005280
        /*0750*/ 	.word	0x000000ff
        /*0754*/ 	.word	0x00000000
        /*0758*/ 	.short	0x0101
        /*075a*/ 	.byte	0x25
	.zero		1


	//   ....[101]....
        /*075c*/ 	.word	0x000052b0
        /*0760*/ 	.word	0x000000ff
        /*0764*/ 	.word	0x000000c0
        /*0768*/ 	.short	0x010a
        /*076a*/ 	.byte	0x15
	.zero		1


	//   ....[102]....
        /*076c*/ 	.word	0x000052d0
        /*0770*/ 	.word	0x000000ff
        /*0774*/ 	.word	0x000000c8
        /*0778*/ 	.short	0x010a
        /*077a*/ 	.byte	0x15
	.zero		1


	//   ....[103]....
        /*077c*/ 	.word	0x000052f0
        /*0780*/ 	.word	0x000000ff
        /*0784*/ 	.word	0x000000d0
        /*0788*/ 	.short	0x010a
        /*078a*/ 	.byte	0x15
	.zero		1


	//   ....[104]....
        /*078c*/ 	.word	0x00005330
        /*0790*/ 	.word	0x00000000
        /*0794*/ 	.word	0x000000d8
        /*0798*/ 	.short	0x010a
        /*079a*/ 	.byte	0xff
	.zero		1


	//   ....[105]....
        /*079c*/ 	.word	0x00005680
        /*07a0*/ 	.word	0x00000003
        /*07a4*/ 	.word	0x000000f0
        /*07a8*/ 	.short	0x010a
        /*07aa*/ 	.byte	0xff
	.zero		1


	//   ....[106]....
        /*07ac*/ 	.word	0x00005800
        /*07b0*/ 	.word	0x00000000
        /*07b4*/ 	.word	0x00000000
        /*07b8*/ 	.short	0x0101
        /*07ba*/ 	.byte	0xff
	.zero		1


	//   ....[107]....
        /*07bc*/ 	.word	0x00006350
        /*07c0*/ 	.word	0x00000002
        /*07c4*/ 	.word	0x000000a0
        /*07c8*/ 	.short	0x010a
        /*07ca*/ 	.byte	0xff
	.zero		1


	//   ....[108]....
        /*07cc*/ 	.word	0x000063c0
        /*07d0*/ 	.word	0x00000047
        /*07d4*/ 	.word	0x00000110
        /*07d8*/ 	.short	0x010a
        /*07da*/ 	.byte	0xff
	.zero		1


	//   ....[109]....
        /*07dc*/ 	.word	0x000064b0
        /*07e0*/ 	.word	0x00000002
        /*07e4*/ 	.word	0x000000a0
        /*07e8*/ 	.short	0x010a
        /*07ea*/ 	.byte	0xff
	.zero		1


	//   ....[110]....
        /*07ec*/ 	.word	0x000065c0
        /*07f0*/ 	.word	0x00000000
        /*07f4*/ 	.word	0x00000000
        /*07f8*/ 	.short	0x0101
        /*07fa*/ 	.byte	0xff
	.zero		1


	//   ....[111]....
        /*07fc*/ 	.word	0x00006640
        /*0800*/ 	.word	0x00000047
        /*0804*/ 	.word	0x00000110
        /*0808*/ 	.short	0x010a
        /*080a*/ 	.byte	0xff
	.zero		1


	//   ....[112]....
        /*080c*/ 	.word	0x00007190
        /*0810*/ 	.word	0x00000070
        /*0814*/ 	.word	0x000000a0
        /*0818*/ 	.short	0x010a
        /*081a*/ 	.byte	0xff
	.zero		1


	//   ....[113]....
        /*081c*/ 	.word	0x00007260
        /*0820*/ 	.word	0x00000070
        /*0824*/ 	.word	0x000000a0
        /*0828*/ 	.short	0x010a
        /*082a*/ 	.byte	0xff
	.zero		1


	//   ....[114]....
        /*082c*/ 	.word	0x00007370
        /*0830*/ 	.word	0x00000000
        /*0834*/ 	.word	0x00000000
        /*0838*/ 	.short	0x0101
        /*083a*/ 	.byte	0xff
	.zero		1


	//   ....[115]....
        /*083c*/ 	.word	0x00007ee0
        /*0840*/ 	.word	0x00000070
        /*0844*/ 	.word	0x000000a0
        /*0848*/ 	.short	0x010a
        /*084a*/ 	.byte	0xff
	.zero		1


	//   ....[116]....
        /*084c*/ 	.word	0x00007fb0
        /*0850*/ 	.word	0x00000070
        /*0854*/ 	.word	0x000000a0
        /*0858*/ 	.short	0x010a
        /*085a*/ 	.byte	0xff
	.zero		1


	//   ....[117]....
        /*085c*/ 	.word	0x000080c0
        /*0860*/ 	.word	0x00000000
        /*0864*/ 	.word	0x00000000
        /*0868*/ 	.short	0x0101
        /*086a*/ 	.byte	0xff
	.zero		1


	//   ....[118]....
        /*086c*/ 	.word	0x00008c60
        /*0870*/ 	.word	0x00000066
        /*0874*/ 	.word	0x000000a0
        /*0878*/ 	.short	0x010a
        /*087a*/ 	.byte	0xff
	.zero		1


	//   ....[119]....
        /*087c*/ 	.word	0x00008d30
        /*0880*/ 	.word	0x00000066
        /*0884*/ 	.word	0x000000a0
        /*0888*/ 	.short	0x010a
        /*088a*/ 	.byte	0xff
	.zero		1


	//   ....[120]....
        /*088c*/ 	.word	0x00008e40
        /*0890*/ 	.word	0x00000000
        /*0894*/ 	.word	0x00000000
        /*0898*/ 	.short	0x0101
        /*089a*/ 	.byte	0xff
	.zero		1


	//   ....[121]....
        /*089c*/ 	.word	0x000092d0
        /*08a0*/ 	.word	0x000000ff
        /*08a4*/ 	.word	0x00000000
        /*08a8*/ 	.short	0x0101
        /*08aa*/ 	.byte	0x04
	.zero		1


	//   ....[122]....
        /*08ac*/ 	.word	0x00009ae0
        /*08b0*/ 	.word	0x00000000
        /*08b4*/ 	.word	0x00000160
        /*08b8*/ 	.short	0x010a
        /*08ba*/ 	.byte	0xff
	.zero		1


	//   ....[123]....
        /*08bc*/ 	.word	0x00009b40
        /*08c0*/ 	.word	0x00000000
        /*08c4*/ 	.word	0x00000050
        /*08c8*/ 	.short	0x010a
        /*08ca*/ 	.byte	0xff
	.zero		1


	//   ....[124]....
        /*08cc*/ 	.word	0x00009ba0
        /*08d0*/ 	.word	0x00000000
        /*08d4*/ 	.word	0x00000050
        /*08d8*/ 	.short	0x010a
        /*08da*/ 	.byte	0xff
	.zero		1


	//   ....[125]....
        /*08dc*/ 	.word	0x00009bf0
        /*08e0*/ 	.word	0x00000003
        /*08e4*/ 	.word	0x000000f0
        /*08e8*/ 	.short	0x010a
        /*08ea*/ 	.byte	0xff
	.zero		1


	//   ....[126]....
        /*08ec*/ 	.word	0x00009c50
        /*08f0*/ 	.word	0x00000000
        /*08f4*/ 	.word	0x00000000
        /*08f8*/ 	.short	0x010a
        /*08fa*/ 	.byte	0xff
	.zero		1


	//   ....[127]....
        /*08fc*/ 	.word	0x00009cb0
        /*0900*/ 	.word	0x00000000
        /*0904*/ 	.word	0x00000000
        /*0908*/ 	.short	0x010a
        /*090a*/ 	.byte	0xff
	.zero		1


	//   ....[128]....
        /*090c*/ 	.word	0x00009d10
        /*0910*/ 	.word	0x00000000
        /*0914*/ 	.word	0x00000000
        /*0918*/ 	.short	0x010a
        /*091a*/ 	.byte	0xff
	.zero		1


	//   ....[129]....
        /*091c*/ 	.word	0x00009d70
        /*0920*/ 	.word	0x00000000
        /*0924*/ 	.word	0x00000000
        /*0928*/ 	.short	0x010a
        /*092a*/ 	.byte	0xff
	.zero		1


	//   ....[130]....
        /*092c*/ 	.word	0x00009dd0
        /*0930*/ 	.word	0x00000000
        /*0934*/ 	.word	0x00000000
        /*0938*/ 	.short	0x010a
        /*093a*/ 	.byte	0xff
	.zero		1


	//   ....[131]....
        /*093c*/ 	.word	0x00009e30
        /*0940*/ 	.word	0x00000000
        /*0944*/ 	.word	0x00000000
        /*0948*/ 	.short	0x010a
        /*094a*/ 	.byte	0xff
	.zero		1


	//   ....[132]....
        /*094c*/ 	.word	0x00009e90
        /*0950*/ 	.word	0x00000000
        /*0954*/ 	.word	0x00000000
        /*0958*/ 	.short	0x010a
        /*095a*/ 	.byte	0xff
	.zero		1


	//   ....[133]....
        /*095c*/ 	.word	0x00009ef0
        /*0960*/ 	.word	0x00000000
        /*0964*/ 	.word	0x00000000
        /*0968*/ 	.short	0x010a
        /*096a*/ 	.byte	0xff
	.zero		1


	//   ....[134]....
        /*096c*/ 	.word	0x00009f50
        /*0970*/ 	.word	0x00000000
        /*0974*/ 	.word	0x00000000
        /*0978*/ 	.short	0x010a
        /*097a*/ 	.byte	0xff
	.zero		1


	//   ....[135]....
        /*097c*/ 	.word	0x00009fa0
        /*0980*/ 	.word	0x00000002
        /*0984*/ 	.word	0x00000150
        /*0988*/ 	.short	0x010a
        /*098a*/ 	.byte	0xff
	.zero		1


	//   ....[136]....
        /*098c*/ 	.word	0x0000a000
        /*0990*/ 	.word	0x00000002
        /*0994*/ 	.word	0x00000100
        /*0998*/ 	.short	0x010a
        /*099a*/ 	.byte	0xff
	.zero		1


	//   ....[137]....
        /*099c*/ 	.word	0x0000a050
        /*09a0*/ 	.word	0x00000002
        /*09a4*/ 	.word	0x000000f0
        /*09a8*/ 	.short	0x010a
        /*09aa*/ 	.byte	0xff
	.zero		1


	//   ....[138]....
        /*09ac*/ 	.word	0x0000a0b0
        /*09b0*/ 	.word	0x00000000
        /*09b4*/ 	.word	0x00000100
        /*09b8*/ 	.short	0x010a
        /*09ba*/ 	.byte	0xff
	.zero		1


	//   ....[139]....
        /*09bc*/ 	.word	0x0000a100
        /*09c0*/ 	.word	0x00000000
        /*09c4*/ 	.word	0x000000f0
        /*09c8*/ 	.short	0x010a
        /*09ca*/ 	.byte	0xff
	.zero		1


	//   ....[140]....
        /*09cc*/ 	.word	0x0000a160
        /*09d0*/ 	.word	0x00000003
        /*09d4*/ 	.word	0x00000130
        /*09d8*/ 	.short	0x010a
        /*09da*/ 	.byte	0xff
	.zero		1


	//   ....[141]....
        /*09dc*/ 	.word	0x0000a1c0
        /*09e0*/ 	.word	0x00000000
        /*09e4*/ 	.word	0x00000000
        /*09e8*/ 	.short	0x010a
        /*09ea*/ 	.byte	0xff
	.zero		1


	//   ....[142]....
        /*09ec*/ 	.word	0x0000a220
        /*09f0*/ 	.word	0x00000000
        /*09f4*/ 	.word	0x00000000
        /*09f8*/ 	.short	0x010a
        /*09fa*/ 	.byte	0xff
	.zero		1


	//   ....[143]....
        /*09fc*/ 	.word	0x0000a280
        /*0a00*/ 	.word	0x00000000
        /*0a04*/ 	.word	0x00000000
        /*0a08*/ 	.short	0x010a
        /*0a0a*/ 	.byte	0xff
	.zero		1


	//   ....[144]....
        /*0a0c*/ 	.word	0x0000a2e0
        /*0a10*/ 	.word	0x00000000
        /*0a14*/ 	.word	0x00000000
        /*0a18*/ 	.short	0x010a
        /*0a1a*/ 	.byte	0xff
	.zero		1


	//   ....[145]....
        /*0a1c*/ 	.word	0x0000a340
        /*0a20*/ 	.word	0x00000000
        /*0a24*/ 	.word	0x00000000
        /*0a28*/ 	.short	0x010a
        /*0a2a*/ 	.byte	0xff
	.zero		1


	//   ....[146]....
        /*0a2c*/ 	.word	0x0000a390
        /*0a30*/ 	.word	0x0000000c
        /*0a34*/ 	.word	0x000000f0
        /*0a38*/ 	.short	0x010a
        /*0a3a*/ 	.byte	0xff
	.zero		1


	//   ....[147]....
        /*0a3c*/ 	.word	0x0000a3f0
        /*0a40*/ 	.word	0x00000000
        /*0a44*/ 	.word	0x000000e8
        /*0a48*/ 	.short	0x010a
        /*0a4a*/ 	.byte	0xff
	.zero		1


	//   ....[148]....
        /*0a4c*/ 	.word	0x0000a450
        /*0a50*/ 	.word	0x00000000
        /*0a54*/ 	.word	0x000000c0
        /*0a58*/ 	.short	0x010a
        /*0a5a*/ 	.byte	0xff
	.zero		1


	//   ....[149]....
        /*0a5c*/ 	.word	0x0000a4b0
        /*0a60*/ 	.word	0x00000000
        /*0a64*/ 	.word	0x000000c8
        /*0a68*/ 	.short	0x010a
        /*0a6a*/ 	.byte	0xff
	.zero		1


	//   ....[150]....
        /*0a6c*/ 	.word	0x0000a510
        /*0a70*/ 	.word	0x00000000
        /*0a74*/ 	.word	0x000000d0
        /*0a78*/ 	.short	0x010a
        /*0a7a*/ 	.byte	0xff
	.zero		1


	//   ....[151]....
        /*0a7c*/ 	.word	0x0000a570
        /*0a80*/ 	.word	0x00000000
        /*0a84*/ 	.word	0x000000d8
        /*0a88*/ 	.short	0x010a
        /*0a8a*/ 	.byte	0xff
	.zero		1


	//   ....[152]....
        /*0a8c*/ 	.word	0x0000a5d0
        /*0a90*/ 	.word	0x00000000
        /*0a94*/ 	.word	0x000000c0
        /*0a98*/ 	.short	0x010a
        /*0a9a*/ 	.byte	0xff
	.zero		1


	//   ....[153]....
        /*0a9c*/ 	.word	0x0000a630
        /*0aa0*/ 	.word	0x00000000
        /*0aa4*/ 	.word	0x000000c8
        /*0aa8*/ 	.short	0x010a
        /*0aaa*/ 	.byte	0xff
	.zero		1


	//   ....[154]....
        /*0aac*/ 	.word	0x0000a690
        /*0ab0*/ 	.word	0x00000000
        /*0ab4*/ 	.word	0x000000d0
        /*0ab8*/ 	.short	0x010a
        /*0aba*/ 	.byte	0xff
	.zero		1


	//   ....[155]....
        /*0abc*/ 	.word	0x0000a6e0
        /*0ac0*/ 	.word	0x00000003
        /*0ac4*/ 	.word	0x000000f0
        /*0ac8*/ 	.short	0x010a
        /*0aca*/ 	.byte	0xff
	.zero		1


	//   ....[156]....
        /*0acc*/ 	.word	0x0000a730
        /*0ad0*/ 	.word	0x00000002
        /*0ad4*/ 	.word	0x000000a0
        /*0ad8*/ 	.short	0x010a
        /*0ada*/ 	.byte	0xff
	.zero		1


	//   ....[157]....
        /*0adc*/ 	.word	0x0000a780
        /*0ae0*/ 	.word	0x00000047
        /*0ae4*/ 	.word	0x00000110
        /*0ae8*/ 	.short	0x010a
        /*0aea*/ 	.byte	0xff
	.zero		1


	//   ....[158]....
        /*0aec*/ 	.word	0x0000a7d0
        /*0af0*/ 	.word	0x00000070
        /*0af4*/ 	.word	0x000000a0
        /*0af8*/ 	.short	0x010a
        /*0afa*/ 	.byte	0xff
	.zero		1


	//   ....[159]....
        /*0afc*/ 	.word	0x0000a820
        /*0b00*/ 	.word	0x00000070
        /*0b04*/ 	.word	0x000000a0
        /*0b08*/ 	.short	0x010a
        /*0b0a*/ 	.byte	0xff
	.zero		1


	//   ....[160]....
        /*0b0c*/ 	.word	0x0000a870
        /*0b10*/ 	.word	0x00000066
        /*0b14*/ 	.word	0x000000a0
        /*0b18*/ 	.short	0x010a
        /*0b1a*/ 	.byte	0xff
	.zero		1


	//----- nvinfo : EIATTR_NUM_MBARRIERS
	.align		4
.L_48:
        /*0b1c*/ 	.byte	0x03, 0x38
        /*0b1e*/ 	.short	0x002e


	//----- nvinfo : EIATTR_EXIT_INSTR_OFFSETS
	.align		4
        /*0b20*/ 	.byte	0x04, 0x1c
        /*0b22*/ 	.short	(.L_50 - .L_49)


	//   ....[0]....
.L_49:
        /*0b24*/ 	.word	0x00002de0


	//   ....[1]....
        /*0b28*/ 	.word	0x000032f0


	//   ....[2]....
        /*0b2c*/ 	.word	0x00003350


	//   ....[3]....
        /*0b30*/ 	.word	0x000041f0


	//   ....[4]....
        /*0b34*/ 	.word	0x00005360


	//   ....[5]....
        /*0b38*/ 	.word	0x000053a0


	//   ....[6]....
        /*0b3c*/ 	.word	0x00009ad0


	//----- nvinfo : EIATTR_MAX_THREADS
	.align		4
.L_50:
        /*0b40*/ 	.byte	0x04, 0x05
        /*0b42*/ 	.short	(.L_52 - .L_51)
.L_51:
        /*0b44*/ 	.word	0x00000100
        /*0b48*/ 	.word	0x00000001
        /*0b4c*/ 	.word	0x00000001


	//----- nvinfo : EIATTR_CRS_STACK_SIZE
	.align		4
.L_52:
        /*0b50*/ 	.byte	0x04, 0x1e
        /*0b52*/ 	.short	(.L_54 - .L_53)
.L_53:
        /*0b54*/ 	.word	0x00000000


	//----- nvinfo : EIATTR_CBANK_PARAM_SIZE
	.align		4
.L_54:
        /*0b58*/ 	.byte	0x03, 0x19
        /*0b5a*/ 	.short	0x0800


	//----- nvinfo : EIATTR_PARAM_CBANK
	.align		4
        /*0b5c*/ 	.byte	0x04, 0x0a
        /*0b5e*/ 	.short	(.L_56 - .L_55)
	.align		4
.L_55:
        /*0b60*/ 	.word	index@(.nv.constant0._ZN7cutlass13device_kernelINS_4gemm6kernel13GemmUniversalIN4cute5tupleIJiiiiEEENS1_10collective13CollectiveMmaINS1_35MainloopSm100TmaUmmaWarpSpecializedILi10ELi2ELi4ENS5_IJNS4_1CILi1EEENSA_ILi4EEESB_EEEEENS5_IJNSA_ILi64EEENSA_ILi256EEESF_EEENS_12float_e4m3_tENS5_IJlSB_lEEESI_SJ_NS4_8TiledMMAINS4_8MMA_AtomIJNS4_10MMA_TraitsINS4_19SM100_MMA_F8F6F4_SSEJSI_SI_fSF_SG_NS4_17integral_constantINS4_4UMMA5MajorELSQ_0EEESR_NSO_INSP_7ScaleInELSS_0EEEST_EEEEEENS4_6LayoutINS5_IJSB_SB_SB_EEENS5_IJNSA_ILi0EEESY_SY_EEEEENS5_IJNS4_10UnderscoreES11_S11_EEEEENS4_23SM90_TMA_LOAD_MULTICASTENS4_14ComposedLayoutINS4_7SwizzleILi2ELi4ELi3EEENS4_18smem_ptr_flag_bitsILi8EEENSW_INS5_IJNSA_ILi8EEESF_EEENS5_IJSF_SB_EEEEEEEvNS4_8identityENS4_13SM90_TMA_LOADES1E_vS1F_EENS_8epilogue10collective18CollectiveEpilogueINS1I_23Sm100TmaWarpSpecializedILi4ELi2ELi32ELb0ELb0EEEJSH_NS5_IJNSW_ISF_SB_EES1N_EEESI_SJ_SI_SJ_NS1I_6fusion15FusionCallbacksIS1M_NS1P_17LinearCombinationISI_fSI_fLNS_15FloatRoundStyleE2EEESH_S1O_JEEENS4_5SM1004TMEM4LOAD26SM100_TMEM_LOAD_16dp32b32xES1G_S1E_NS4_39AutoVectorizingCopyWithAssumedAlignmentILi128EEENS4_14SM90_TMA_STOREES1E_S20_S20_EEEvvEEEEvNT_6ParamsE)
        /*0b64*/ 	.short	0x0380
        /*0b66*/ 	.short	0x0800


	//----- nvinfo : EIATTR_SW_WAR
	.align		4
.L_56:
        /*0b68*/ 	.byte	0x04, 0x36
        /*0b6a*/ 	.short	(.L_58 - .L_57)
.L_57:
        /*0b6c*/ 	.word	0x00000008
.L_58:


//--------------------- .nv.callgraph             --------------------------
	.section	.nv.callgraph,"",@"SHT_CUDA_CALLGRAPH"
	.align	4
	.sectionentsize	8
	.align		4
        /*0000*/ 	.word	0x00000000
	.align		4
        /*0004*/ 	.word	0xffffffff
	.align		4
        /*0008*/ 	.word	index@(_ZN7cutlass13device_kernelINS_4gemm6kernel13GemmUniversalIN4cute5tupleIJiiiiEEENS1_10collective13CollectiveMmaINS1_35MainloopSm100TmaUmmaWarpSpecializedILi10ELi2ELi4ENS5_IJNS4_1CILi1EEENSA_ILi4EEESB_EEEEENS5_IJNSA_ILi64EEENSA_ILi256EEESF_EEENS_12float_e4m3_tENS5_IJlSB_lEEESI_SJ_NS4_8TiledMMAINS4_8MMA_AtomIJNS4_10MMA_TraitsINS4_19SM100_MMA_F8F6F4_SSEJSI_SI_fSF_SG_NS4_17integral_constantINS4_4UMMA5MajorELSQ_0EEESR_NSO_INSP_7ScaleInELSS_0EEEST_EEEEEENS4_6LayoutINS5_IJSB_SB_SB_EEENS5_IJNSA_ILi0EEESY_SY_EEEEENS5_IJNS4_10UnderscoreES11_S11_EEEEENS4_23SM90_TMA_LOAD_MULTICASTENS4_14ComposedLayoutINS4_7SwizzleILi2ELi4ELi3EEENS4_18smem_ptr_flag_bitsILi8EEENSW_INS5_IJNSA_ILi8EEESF_EEENS5_IJSF_SB_EEEEEEEvNS4_8identityENS4_13SM90_TMA_LOADES1E_vS1F_EENS_8epilogue10collective18CollectiveEpilogueINS1I_23Sm100TmaWarpSpecializedILi4ELi2ELi32ELb0ELb0EEEJSH_NS5_IJNSW_ISF_SB_EES1N_EEESI_SJ_SI_SJ_NS1I_6fusion15FusionCallbacksIS1M_NS1P_17LinearCombinationISI_fSI_fLNS_15FloatRoundStyleE2EEESH_S1O_JEEENS4_5SM1004TMEM4LOAD26SM100_TMEM_LOAD_16dp32b32xES1G_S1E_NS4_39AutoVectorizingCopyWithAssumedAlignmentILi128EEENS4_14SM90_TMA_STOREES1E_S20_S20_EEEvvEEEEvNT_6ParamsE)
	.align		4
        /*000c*/ 	.word	index@(__assertfail)
	.align		4
        /*0010*/ 	.word	0x00000000
	.align		4
        /*0014*/ 	.word	0xfffffffe
	.align		4
        /*0018*/ 	.word	0x00000000
	.align		4
        /*001c*/ 	.word	0xfffffffd
	.align		4
        /*0020*/ 	.word	0x00000000
	.align		4
        /*0024*/ 	.word	0xfffffffc


//--------------------- .nv.constant4             --------------------------
	.section	.nv.constant4,"a",@progbits
	.align	8
	.align		8
.nv.constant4:
        /*0000*/ 	.dword	__assertfail
	.align		8
        /*0008*/ 	.dword	__unnamed_1
	.align		8
        /*0010*/ 	.dword	__unnamed_2
	.align		8
        /*0018*/ 	.dword	__unnamed_3
	.align		8
        /*0020*/ 	.dword	_ZN40_INTERNAL_39f824e8_4_k_cu_2d7fac49_313434cuda3std3__45__cpo5beginE
	.align		8
        /*0028*/ 	.dword	_ZN40_INTERNAL_39f824e8_4_k_cu_2d7fac49_313434cuda3std3__45__cpo3endE
	.align		8
        /*0030*/ 	.dword	_ZN40_INTERNAL_39f824e8_4_k_cu_2d7fac49_313434cuda3std3__45__cpo6cbeginE
	.align		8
        /*0038*/ 	.dword	_ZN40_INTERNAL_39f824e8_4_k_cu_2d7fac49_313434cuda3std3__45__cpo4cendE
	.align		8
        /*0040*/ 	.dword	_ZN40_INTERNAL_39f824e8_4_k_cu_2d7fac49_313434cuda3std3__442_GLOBAL__N__39f824e8_4_k_cu_2d7fac49_313436ignoreE
	.align		8
        /*0048*/ 	.dword	_ZN40_INTERNAL_39f824e8_4_k_cu_2d7fac49_313434cuda3std3__419piecewise_constructE
	.align		8
        /*0050*/ 	.dword	_ZN40_INTERNAL_39f824e8_4_k_cu_2d7fac49_313434cuda3std3__48in_placeE
	.align		8
        /*0058*/ 	.dword	_ZN40_INTERNAL_39f824e8_4_k_cu_2d7fac49_313434cuda3std6ranges3__45__cpo4swapE
	.align		8
        /*0060*/ 	.dword	_ZN40_INTERNAL_39f824e8_4_k_cu_2d7fac49_313434cuda3std6ranges3__45__cpo9iter_moveE
	.align		8
        /*0068*/ 	.dword	_ZN40_INTERNAL_39f824e8_4_k_cu_2d7fac49_313434cute7productE
	.align		8
        /*0070*/ 	.dword	_ZN40_INTERNAL_39f824e8_4_k_cu_2d7fac49_313434cute1_E
	.align		8
        /*0078*/ 	.dword	$str$25
	.align		8
        /*0080*/ 	.dword	$str$26
	.align		8
        /*0088*/ 	.dword	$str$27
	.align		8
        /*0090*/ 	.dword	$str$28


//--------------------- .text._ZN7cutlass13device_kernelINS_4gemm6kernel13GemmUniversalIN4cute5tupleIJiiiiEEENS1_10collective13CollectiveMmaINS1_35MainloopSm100TmaUmmaWarpSpecializedILi10ELi2ELi4ENS5_IJNS4_1CILi1EEENSA_ILi4EEESB_EEEEENS5_IJNSA_ILi64EEENSA_ILi256EEESF_EEENS_12float_e4m3_tENS5_IJlSB_lEEESI_SJ_NS4_8TiledMMAINS4_8MMA_AtomIJNS4_10MMA_TraitsINS4_19SM100_MMA_F8F6F4_SSEJSI_SI_fSF_SG_NS4_17integral_constantINS4_4UMMA5MajorELSQ_0EEESR_NSO_INSP_7ScaleInELSS_0EEEST_EEEEEENS4_6LayoutINS5_IJSB_SB_SB_EEENS5_IJNSA_ILi0EEESY_SY_EEEEENS5_IJNS4_10UnderscoreES11_S11_EEEEENS4_23SM90_TMA_LOAD_MULTICASTENS4_14ComposedLayoutINS4_7SwizzleILi2ELi4ELi3EEENS4_18smem_ptr_flag_bitsILi8EEENSW_INS5_IJNSA_ILi8EEESF_EEENS5_IJSF_SB_EEEEEEEvNS4_8identityENS4_13SM90_TMA_LOADES1E_vS1F_EENS_8epilogue10collective18CollectiveEpilogueINS1I_23Sm100TmaWarpSpecializedILi4ELi2ELi32ELb0ELb0EEEJSH_NS5_IJNSW_ISF_SB_EES1N_EEESI_SJ_SI_SJ_NS1I_6fusion15FusionCallbacksIS1M_NS1P_17LinearCombinationISI_fSI_fLNS_15FloatRoundStyleE2EEESH_S1O_JEEENS4_5SM1004TMEM4LOAD26SM100_TMEM_LOAD_16dp32b32xES1G_S1E_NS4_39AutoVectorizingCopyWithAssumedAlignmentILi128EEENS4_14SM90_TMA_STOREES1E_S20_S20_EEEvvEEEEvNT_6ParamsE --------------------------
	.section	.text._ZN7cutlass13device_kernelINS_4gemm6kernel13GemmUniversalIN4cute5tupleIJiiiiEEENS1_10collective13CollectiveMmaINS1_35MainloopSm100TmaUmmaWarpSpecializedILi10ELi2ELi4ENS5_IJNS4_1CILi1EEENSA_ILi4EEESB_EEEEENS5_IJNSA_ILi64EEENSA_ILi256EEESF_EEENS_12float_e4m3_tENS5_IJlSB_lEEESI_SJ_NS4_8TiledMMAINS4_8MMA_AtomIJNS4_10MMA_TraitsINS4_19SM100_MMA_F8F6F4_SSEJSI_SI_fSF_SG_NS4_17integral_constantINS4_4UMMA5MajorELSQ_0EEESR_NSO_INSP_7ScaleInELSS_0EEEST_EEEEEENS4_6LayoutINS5_IJSB_SB_SB_EEENS5_IJNSA_ILi0EEESY_SY_EEEEENS5_IJNS4_10UnderscoreES11_S11_EEEEENS4_23SM90_TMA_LOAD_MULTICASTENS4_14ComposedLayoutINS4_7SwizzleILi2ELi4ELi3EEENS4_18smem_ptr_flag_bitsILi8EEENSW_INS5_IJNSA_ILi8EEESF_EEENS5_IJSF_SB_EEEEEEEvNS4_8identityENS4_13SM90_TMA_LOADES1E_vS1F_EENS_8epilogue10collective18CollectiveEpilogueINS1I_23Sm100TmaWarpSpecializedILi4ELi2ELi32ELb0ELb0EEEJSH_NS5_IJNSW_ISF_SB_EES1N_EEESI_SJ_SI_SJ_NS1I_6fusion15FusionCallbacksIS1M_NS1P_17LinearCombinationISI_fSI_fLNS_15FloatRoundStyleE2EEESH_S1O_JEEENS4_5SM1004TMEM4LOAD26SM100_TMEM_LOAD_16dp32b32xES1G_S1E_NS4_39AutoVectorizingCopyWithAssumedAlignmentILi128EEENS4_14SM90_TMA_STOREES1E_S20_S20_EEEvvEEEEvNT_6ParamsE,"ax",@progbits
	.align	128
.text._ZN7cutlass13device_kernelINS_4gemm6kernel13GemmUniversalIN4cute5tupleIJiiiiEEENS1_10collective13CollectiveMmaINS1_35MainloopSm100TmaUmmaWarpSpecializedILi10ELi2ELi4ENS5_IJNS4_1CILi1EEENSA_ILi4EEESB_EEEEENS5_IJNSA_ILi64EEENSA_ILi256EEESF_EEENS_12float_e4m3_tENS5_IJlSB_lEEESI_SJ_NS4_8TiledMMAINS4_8MMA_AtomIJNS4_10MMA_TraitsINS4_19SM100_MMA_F8F6F4_SSEJSI_SI_fSF_SG_NS4_17integral_constantINS4_4UMMA5MajorELSQ_0EEESR_NSO_INSP_7ScaleInELSS_0EEEST_EEEEEENS4_6LayoutINS5_IJSB_SB_SB_EEENS5_IJNSA_ILi0EEESY_SY_EEEEENS5_IJNS4_10UnderscoreES11_S11_EEEEENS4_23SM90_TMA_LOAD_MULTICASTENS4_14ComposedLayoutINS4_7SwizzleILi2ELi4ELi3EEENS4_18smem_ptr_flag_bitsILi8EEENSW_INS5_IJNSA_ILi8EEESF_EEENS5_IJSF_SB_EEEEEEEvNS4_8identityENS4_13SM90_TMA_LOADES1E_vS1F_EENS_8epilogue10collective18CollectiveEpilogueINS1I_23Sm100TmaWarpSpecializedILi4ELi2ELi32ELb0ELb0EEEJSH_NS5_IJNSW_ISF_SB_EES1N_EEESI_SJ_SI_SJ_NS1I_6fusion15FusionCallbacksIS1M_NS1P_17LinearCombinationISI_fSI_fLNS_15FloatRoundStyleE2EEESH_S1O_JEEENS4_5SM1004TMEM4LOAD26SM100_TMEM_LOAD_16dp32b32xES1G_S1E_NS4_39AutoVectorizingCopyWithAssumedAlignmentILi128EEENS4_14SM90_TMA_STOREES1E_S20_S20_EEEvvEEEEvNT_6ParamsE:
        .type           _ZN7cutlass13device_kernelINS_4gemm6kernel13GemmUniversalIN4cute5tupleIJiiiiEEENS1_10collective13CollectiveMmaINS1_35MainloopSm100TmaUmmaWarpSpecializedILi10ELi2ELi4ENS5_IJNS4_1CILi1EEENSA_ILi4EEESB_EEEEENS5_IJNSA_ILi64EEENSA_ILi256EEESF_EEENS_12float_e4m3_tENS5_IJlSB_lEEESI_SJ_NS4_8TiledMMAINS4_8MMA_AtomIJNS4_10MMA_TraitsINS4_19SM100_MMA_F8F6F4_SSEJSI_SI_fSF_SG_NS4_17integral_constantINS4_4UMMA5MajorELSQ_0EEESR_NSO_INSP_7ScaleInELSS_0EEEST_EEEEEENS4_6LayoutINS5_IJSB_SB_SB_EEENS5_IJNSA_ILi0EEESY_SY_EEEEENS5_IJNS4_10UnderscoreES11_S11_EEEEENS4_23SM90_TMA_LOAD_MULTICASTENS4_14ComposedLayoutINS4_7SwizzleILi2ELi4ELi3EEENS4_18smem_ptr_flag_bitsILi8EEENSW_INS5_IJNSA_ILi8EEESF_EEENS5_IJSF_SB_EEEEEEEvNS4_8identityENS4_13SM90_TMA_LOADES1E_vS1F_EENS_8epilogue10collective18CollectiveEpilogueINS1I_23Sm100TmaWarpSpecializedILi4ELi2ELi32ELb0ELb0EEEJSH_NS5_IJNSW_ISF_SB_EES1N_EEESI_SJ_SI_SJ_NS1I_6fusion15FusionCallbacksIS1M_NS1P_17LinearCombinationISI_fSI_fLNS_15FloatRoundStyleE2EEESH_S1O_JEEENS4_5SM1004TMEM4LOAD26SM100_TMEM_LOAD_16dp32b32xES1G_S1E_NS4_39AutoVectorizingCopyWithAssumedAlignmentILi128EEENS4_14SM90_TMA_STOREES1E_S20_S20_EEEvvEEEEvNT_6ParamsE,@function
        .size           _ZN7cutlass13device_kernelINS_4gemm6kernel13GemmUniversalIN4cute5tupleIJiiiiEEENS1_10collective13CollectiveMmaINS1_35MainloopSm100TmaUmmaWarpSpecializedILi10ELi2ELi4ENS5_IJNS4_1CILi1EEENSA_ILi4EEESB_EEEEENS5_IJNSA_ILi64EEENSA_ILi256EEESF_EEENS_12float_e4m3_tENS5_IJlSB_lEEESI_SJ_NS4_8TiledMMAINS4_8MMA_AtomIJNS4_10MMA_TraitsINS4_19SM100_MMA_F8F6F4_SSEJSI_SI_fSF_SG_NS4_17integral_constantINS4_4UMMA5MajorELSQ_0EEESR_NSO_INSP_7ScaleInELSS_0EEEST_EEEEEENS4_6LayoutINS5_IJSB_SB_SB_EEENS5_IJNSA_ILi0EEESY_SY_EEEEENS5_IJNS4_10UnderscoreES11_S11_EEEEENS4_23SM90_TMA_LOAD_MULTICASTENS4_14ComposedLayoutINS4_7SwizzleILi2ELi4ELi3EEENS4_18smem_ptr_flag_bitsILi8EEENSW_INS5_IJNSA_ILi8EEESF_EEENS5_IJSF_SB_EEEEEEEvNS4_8identityENS4_13SM90_TMA_LOADES1E_vS1F_EENS_8epilogue10collective18CollectiveEpilogueINS1I_23Sm100TmaWarpSpecializedILi4ELi2ELi32ELb0ELb0EEEJSH_NS5_IJNSW_ISF_SB_EES1N_EEESI_SJ_SI_SJ_NS1I_6fusion15FusionCallbacksIS1M_NS1P_17LinearCombinationISI_fSI_fLNS_15FloatRoundStyleE2EEESH_S1O_JEEENS4_5SM1004TMEM4LOAD26SM100_TMEM_LOAD_16dp32b32xES1G_S1E_NS4_39AutoVectorizingCopyWithAssumedAlignmentILi128EEENS4_14SM90_TMA_STOREES1E_S20_S20_EEEvvEEEEvNT_6ParamsE,(.L_x_196 - _ZN7cutlass13device_kernelINS_4gemm6kernel13GemmUniversalIN4cute5tupleIJiiiiEEENS1_10collective13CollectiveMmaINS1_35MainloopSm100TmaUmmaWarpSpecializedILi10ELi2ELi4ENS5_IJNS4_1CILi1EEENSA_ILi4EEESB_EEEEENS5_IJNSA_ILi64EEENSA_ILi256EEESF_EEENS_12float_e4m3_tENS5_IJlSB_lEEESI_SJ_NS4_8TiledMMAINS4_8MMA_AtomIJNS4_10MMA_TraitsINS4_19SM100_MMA_F8F6F4_SSEJSI_SI_fSF_SG_NS4_17integral_constantINS4_4UMMA5MajorELSQ_0EEESR_NSO_INSP_7ScaleInELSS_0EEEST_EEEEEENS4_6LayoutINS5_IJSB_SB_SB_EEENS5_IJNSA_ILi0EEESY_SY_EEEEENS5_IJNS4_10UnderscoreES11_S11_EEEEENS4_23SM90_TMA_LOAD_MULTICASTENS4_14ComposedLayoutINS4_7SwizzleILi2ELi4ELi3EEENS4_18smem_ptr_flag_bitsILi8EEENSW_INS5_IJNSA_ILi8EEESF_EEENS5_IJSF_SB_EEEEEEEvNS4_8identityENS4_13SM90_TMA_LOADES1E_vS1F_EENS_8epilogue10collective18CollectiveEpilogueINS1I_23Sm100TmaWarpSpecializedILi4ELi2ELi32ELb0ELb0EEEJSH_NS5_IJNSW_ISF_SB_EES1N_EEESI_SJ_SI_SJ_NS1I_6fusion15FusionCallbacksIS1M_NS1P_17LinearCombinationISI_fSI_fLNS_15FloatRoundStyleE2EEESH_S1O_JEEENS4_5SM1004TMEM4LOAD26SM100_TMEM_LOAD_16dp32b32xES1G_S1E_NS4_39AutoVectorizingCopyWithAssumedAlignmentILi128EEENS4_14SM90_TMA_STOREES1E_S20_S20_EEEvvEEEEvNT_6ParamsE)
        .other          _ZN7cutlass13device_kernelINS_4gemm6kernel13GemmUniversalIN4cute5tupleIJiiiiEEENS1_10collective13CollectiveMmaINS1_35MainloopSm100TmaUmmaWarpSpecializedILi10ELi2ELi4ENS5_IJNS4_1CILi1EEENSA_ILi4EEESB_EEEEENS5_IJNSA_ILi64EEENSA_ILi256EEESF_EEENS_12float_e4m3_tENS5_IJlSB_lEEESI_SJ_NS4_8TiledMMAINS4_8MMA_AtomIJNS4_10MMA_TraitsINS4_19SM100_MMA_F8F6F4_SSEJSI_SI_fSF_SG_NS4_17integral_constantINS4_4UMMA5MajorELSQ_0EEESR_NSO_INSP_7ScaleInELSS_0EEEST_EEEEEENS4_6LayoutINS5_IJSB_SB_SB_EEENS5_IJNSA_ILi0EEESY_SY_EEEEENS5_IJNS4_10UnderscoreES11_S11_EEEEENS4_23SM90_TMA_LOAD_MULTICASTENS4_14ComposedLayoutINS4_7SwizzleILi2ELi4ELi3EEENS4_18smem_ptr_flag_bitsILi8EEENSW_INS5_IJNSA_ILi8EEESF_EEENS5_IJSF_SB_EEEEEEEvNS4_8identityENS4_13SM90_TMA_LOADES1E_vS1F_EENS_8epilogue10collective18CollectiveEpilogueINS1I_23Sm100TmaWarpSpecializedILi4ELi2ELi32ELb0ELb0EEEJSH_NS5_IJNSW_ISF_SB_EES1N_EEESI_SJ_SI_SJ_NS1I_6fusion15FusionCallbacksIS1M_NS1P_17LinearCombinationISI_fSI_fLNS_15FloatRoundStyleE2EEESH_S1O_JEEENS4_5SM1004TMEM4LOAD26SM100_TMEM_LOAD_16dp32b32xES1G_S1E_NS4_39AutoVectorizingCopyWithAssumedAlignmentILi128EEENS4_14SM90_TMA_STOREES1E_S20_S20_EEEvvEEEEvNT_6ParamsE,@"STO_CUDA_ENTRY STV_DEFAULT"
_ZN7cutlass13device_kernelINS_4gemm6kernel13GemmUniversalIN4cute5tupleIJiiiiEEENS1_10collective13CollectiveMmaINS1_35MainloopSm100TmaUmmaWarpSpecializedILi10ELi2ELi4ENS5_IJNS4_1CILi1EEENSA_ILi4EEESB_EEEEENS5_IJNSA_ILi64EEENSA_ILi256EEESF_EEENS_12float_e4m3_tENS5_IJlSB_lEEESI_SJ_NS4_8TiledMMAINS4_8MMA_AtomIJNS4_10MMA_TraitsINS4_19SM100_MMA_F8F6F4_SSEJSI_SI_fSF_SG_NS4_17integral_constantINS4_4UMMA5MajorELSQ_0EEESR_NSO_INSP_7ScaleInELSS_0EEEST_EEEEEENS4_6LayoutINS5_IJSB_SB_SB_EEENS5_IJNSA_ILi0EEESY_SY_EEEEENS5_IJNS4_10UnderscoreES11_S11_EEEEENS4_23SM90_TMA_LOAD_MULTICASTENS4_14ComposedLayoutINS4_7SwizzleILi2ELi4ELi3EEENS4_18smem_ptr_flag_bitsILi8EEENSW_INS5_IJNSA_ILi8EEESF_EEENS5_IJSF_SB_EEEEEEEvNS4_8identityENS4_13SM90_TMA_LOADES1E_vS1F_EENS_8epilogue10collective18CollectiveEpilogueINS1I_23Sm100TmaWarpSpecializedILi4ELi2ELi32ELb0ELb0EEEJSH_NS5_IJNSW_ISF_SB_EES1N_EEESI_SJ_SI_SJ_NS1I_6fusion15FusionCallbacksIS1M_NS1P_17LinearCombinationISI_fSI_fLNS_15FloatRoundStyleE2EEESH_S1O_JEEENS4_5SM1004TMEM4LOAD26SM100_TMEM_LOAD_16dp32b32xES1G_S1E_NS4_39AutoVectorizingCopyWithAssumedAlignmentILi128EEENS4_14SM90_TMA_STOREES1E_S20_S20_EEEvvEEEEvNT_6ParamsE:
[----:B------:R-:W1:Y:S01]  /*0000*/  LDC R1, c[0x0][0x37c] ;  /* 0x0000df00ff017b82 */ /* 0x000e620000000800 */
[----:B------:R-:W2:Y:S01]  /*0010*/  S2R R95, SR_TID.X ;  /* 0x00000000005f7919 */ /* 0x000ea20000002100 */
[----:B------:R-:W3:Y:S01]  /*0020*/  LDCU.64 UR8, c[0x0][0x890] ;  /* 0x00011200ff0877ac */ /* 0x000ee20008000a00 */
[----:B------:R-:W-:Y:S02]  /*0030*/  PRMT R85, RZ, 0x7610, R85 ;  /* 0x00007610ff557816 */ /* 0x000fe40000000055 */
[----:B------:R-:W-:Y:S01]  /*0040*/  ELECT P3, URZ, PT ;  /* 0x0000000000ff782f */ /* 0x000fe20003860000 */
[----:B---3--:R-:W-:-:S04]  /*0050*/  UISETP.NE.U32.AND UP0, UPT, UR8, URZ, UPT ;  /* 0x000000ff0800728c */ /* 0x008fc8000bf05070 */
[----:B------:R-:W-:Y:S01]  /*0060*/  UISETP.NE.AND.EX UP0, UPT, UR9, URZ, UPT, UP0 ;  /* 0x000000ff0900728c */ /* 0x000fe2000bf05300 */
[----:B--2---:R-:W-:-:S05]  /*0070*/  SHF.R.U32.HI R86, RZ, 0x5, R95 ;  /* 0x00000005ff567819 */ /* 0x004fca000001165f */
[----:B------:R-:W2:Y:S02]  /*0080*/  SHFL.IDX PT, R0, R86, RZ, 0x1f ;  /* 0x00001fff56007589 */ /* 0x000ea400000e0000 */
[----:B--2---:R-:W-:Y:S01]  /*0090*/  R2UR UR17, R0 ;  /* 0x00000000001172ca */ /* 0x004fe200000e0000 */
[----:B-1----:R-:W-:-:S14]  /*00a0*/  BRA.U UP0, `(.L_x_0) ;  /* 0x0000000100307547 */ /* 0x002fdc000b800000 */
[----:B------:R-:W1:Y:S02]  /*00b0*/  LDCU.64 UR4, c[0x0][0x888] ;  /* 0x00011100ff0477ac */ /* 0x000e640008000a00 */
[----:B-1----:R-:W-:-:S04]  /*00c0*/  UISETP.NE.U32.AND UP0, UPT, UR4, URZ, UPT ;  /* 0x000000ff0400728c */ /* 0x002fc8000bf05070 */
[----:B------:R-:W-:-:S09]  /*00d0*/  UISETP.NE.AND.EX UP0, UPT, UR5, URZ, UPT, UP0 ;  /* 0x000000ff0500728c */ /* 0x000fd2000bf05300 */
[----:B------:R-:W-:Y:S05]  /*00e0*/  BRA.U !UP0, `(.L_x_1) ;  /* 0x0000000108147547 */ /* 0x000fea000b800000 */
[----:B------:R-:W1:Y:S01]  /*00f0*/  LDC.64 R2, c[0x0][0x888] ;  /* 0x00022200ff027b82 */ /* 0x000e620000000a00 */
[----:B------:R-:W1:Y:S02]  /*0100*/  LDCU.64 UR4, c[0x0][0x358] ;  /* 0x00006b00ff0477ac */ /* 0x000e640008000a00 */
[----:B-1----:R1:W5:Y:S01]  /*0110*/  LDG.E R41, desc[UR4][R2.64] ;  /* 0x0000000402297981 */ /* 0x002362000c1e1900 */
[----:B------:R-:W-:Y:S01]  /*0120*/  HFMA2 R85, -RZ, RZ, 0, 5.9604644775390625e-08 ;  /* 0x00000001ff557431 */ /* 0x000fe200000001ff */
[----:B------:R-:W-:Y:S05]  /*0130*/  BRA `(.L_x_0) ;  /* 0x00000000000c7947 */ /* 0x000fea0003800000 */
.L_x_1:
[----:B------:R-:W1:Y:S01]  /*0140*/  LDCU UR4, c[0x0][0x880] ;  /* 0x00011000ff0477ac */ /* 0x000e620008000800 */
[----:B------:R-:W-:Y:S01]  /*0150*/  HFMA2 R85, -RZ, RZ, 0, 5.9604644775390625e-08 ;  /* 0x00000001ff557431 */ /* 0x000fe200000001ff */
[----:B-1----:R-:W-:-:S07]  /*0160*/  MOV R41, UR4 ;  /* 0x0000000400297c02 */ /* 0x002fce0008000f00 */
.L_x_0:
[----:B------:R-:W2:Y:S02]  /*0170*/  LDCU.64 UR4, c[0x0][0x8b0] ;  /* 0x00011600ff0477ac */ /* 0x000ea40008000a00 */
[----:B--2---:R-:W-:-:S04]  /*0180*/  UISETP.NE.U32.AND UP0, UPT, UR4, URZ, UPT ;  /* 0x000000ff0400728c */ /* 0x004fc8000bf05070 */
[----:B------:R-:W-:-:S09]  /*0190*/  UISETP.NE.AND.EX UP0, UPT, UR5, URZ, UPT, UP0 ;  /* 0x000000ff0500728c */ /* 0x000fd2000bf05300 */
[----:B------:R-:W-:Y:S05]  /*01a0*/  BRA.U UP0, `(.L_x_2) ;  /* 0x0000000100287547 */ /* 0x000fea000b800000 */
[----:B------:R-:W2:Y:S02]  /*01b0*/  LDCU.64 UR4, c[0x0][0x8a8] ;  /* 0x00011500ff0477ac */ /* 0x000ea40008000a00 */
[----:B--2---:R-:W-:-:S04]  /*01c0*/  UISETP.NE.U32.AND UP0, UPT, UR4, URZ, UPT ;  /* 0x000000ff0400728c */ /* 0x004fc8000bf05070 */
[----:B------:R-:W-:-:S09]  /*01d0*/  UISETP.NE.AND.EX UP0, UPT, UR5, URZ, UPT, UP0 ;  /* 0x000000ff0500728c */ /* 0x000fd2000bf05300 */
[----:B------:R-:W-:Y:S05]  /*01e0*/  BRA.U !UP0, `(.L_x_3) ;  /* 0x0000000108107547 */ /* 0x000fea000b800000 */
[----:B------:R-:W2:Y:S01]  /*01f0*/  LDC.64 R38, c[0x0][0x8a8] ;  /* 0x00022a00ff267b82 */ /* 0x000ea20000000a00 */
[----:B------:R-:W2:Y:S02]  /*0200*/  LDCU.64 UR4, c[0x0][0x358] ;  /* 0x00006b00ff0477ac */ /* 0x000ea40008000a00 */
[----:B--2---:R2:W5:Y:S01]  /*0210*/  LDG.E R38, desc[UR4][R38.64] ;  /* 0x0000000426267981 */ /* 0x004562000c1e1900 */
[----:B------:R-:W-:Y:S05]  /*0220*/  BRA `(.L_x_2) ;  /* 0x0000000000087947 */ /* 0x000fea0003800000 */
.L_x_3:
[----:B------:R-:W2:Y:S02]  /*0230*/  LDCU UR4, c[0x0][0x8a0] ;  /* 0x00011400ff0477ac */ /* 0x000ea40008000800 */
[----:B--2---:R-:W-:Y:S02]  /*0240*/  MOV R38, UR4 ;  /* 0x0000000400267c02 */ /* 0x004fe40008000f00 */
.L_x_2:
[----:B------:R-:W-:Y:S01]  /*0250*/  IMAD.U32 R0, RZ, RZ, UR17 ;  /* 0x00000011ff007e24 */ /* 0x000fe2000f8e00ff */
[----:B------:R-:W-:Y:S04]  /*0260*/  BSSY.RECONVERGENT B0, `(.L_x_4) ;  /* 0x000000c000007945 */ /* 0x000fe80003800200 */
[C---:B------:R-:W-:Y:S02]  /*0270*/  ISETP.NE.OR P1, PT, R0.reuse, 0x1, !P3 ;  /* 0x000000010000780c */ /* 0x040fe40005f25670 */
[----:B------:R-:W-:-:S11]  /*0280*/  ISETP.NE.OR P0, PT, R0, 0x3, !P3 ;  /* 0x000000030000780c */ /* 0x000fd60005f05670 */
[----:B------:R-:W-:Y:S05]  /*0290*/  @P1 BRA `(.L_x_5) ;  /* 0x0000000000201947 */ /* 0x000fea0003800000 */
[----:B------:R-:W3:Y:S02]  /*02a0*/  LDCU.64 UR4, c[0x0][0x348] ;  /* 0x00006900ff0477ac */ /* 0x000ee40008000a00 */
[----:B---3--:R-:W-:Y:S02]  /*02b0*/  UIADD3 UR6, UP1, UPT, UR4, 0x80, URZ ;  /* 0x0000008004067890 */ /* 0x008fe4000ff3e0ff */
[----:B------:R-:W-:Y:S02]  /*02c0*/  UIADD3 UR4, UP0, UPT, UR4, 0x180, URZ ;  /* 0x0000018004047890 */ /* 0x000fe4000ff1e0ff */
[----:B------:R-:W-:Y:S02]  /*02d0*/  UIADD3.X UR7, UPT, UPT, URZ, UR5, URZ, UP1, !UPT ;  /* 0x00000005ff077290 */ /* 0x000fe40008ffe4ff */
[----:B------:R-:W-:-:S07]  /*02e0*/  UIADD3.X UR5, UPT, UPT, URZ, UR5, URZ, UP0, !UPT ;  /* 0x00000005ff057290 */ /* 0x000fce00087fe4ff */
[----:B------:R3:W-:Y:S02]  /*02f0*/  UTMACCTL.PF [UR6] ;  /* 0x00000000060079b9 */ /* 0x0007e40008040000 */
[----:B------:R3:W-:Y:S02]  /*0300*/  UTMACCTL.PF [UR4] ;  /* 0x00000000040079b9 */ /* 0x0007e40008040000 */
[----:B---3--:R-:W-:Y:S01]  /*0310*/  NOP ;  /* 0x0000000000007918 */ /* 0x008fe20000000000 */
.L_x_5:
[----:B------:R-:W-:Y:S05]  /*0320*/  BSYNC.RECONVERGENT B0 ;  /* 0x0000000000007941 */ /* 0x000fea0003800200 */
.L_x_4:
[----:B------:R-:W-:Y:S04]  /*0330*/  BSSY.RECONVERGENT B0, `(.L_x_6) ;  /* 0x000000a000007945 */ /* 0x000fe80003800200 */
        /* <DEDUP_REMOVED lines=9> */
.L_x_7:
[----:B------:R-:W-:Y:S05]  /*03d0*/  BSYNC.RECONVERGENT B0 ;  /* 0x0000000000007941 */ /* 0x000fea0003800200 */
.L_x_6:
[----:B------:R-:W3:Y:S01]  /*03e0*/  LDCU.64 UR4, c[0x0][0x888] ;  /* 0x00011100ff0477ac */ /* 0x000ee20008000a00 */
[----:B------:R-:W-:Y:S02]  /*03f0*/  UISETP.EQ.U32.AND UP1, UPT, UR8, URZ, UPT ;  /* 0x000000ff0800728c */ /* 0x000fe4000bf22070 */
[----:B------:R-:W-:Y:S02]  /*0400*/  UPLOP3.LUT UP3, UPT, UPT, UPT, UPT, 0x80, 0x8 ;  /* 0x000000000008789c */ /* 0x000fe40003f6f070 */
[----:B---3--:R-:W-:-:S04]  /*0410*/  UISETP.NE.U32.AND UP0, UPT, UR4, URZ, UPT ;  /* 0x000000ff0400728c */ /* 0x008fc8000bf05070 */
[----:B------:R-:W-:-:S04]  /*0420*/  UISETP.NE.AND.EX UP0, UPT, UR5, URZ, UPT, UP0 ;  /* 0x000000ff0500728c */ /* 0x000fc8000bf05300 */
[----:B------:R-:W-:-:S04]  /*0430*/  UISETP.EQ.OR.EX UP2, UPT, UR9, URZ, !UP0, UP1 ;  /* 0x000000ff0900728c */ /* 0x000fc8000c742710 */
[----:B------:R-:W-:-:S06]  /*0440*/  UP2UR UR4, UPR, URZ, 0x4 ;  /* 0x00000004ff047883 */ /* 0x000fcc0008000000 */
[----:B------:R-:W-:Y:S01]  /*0450*/  MOV R88, UR4 ;  /* 0x0000000400587c02 */ /* 0x000fe20008000f00 */
[----:B------:R-:W-:Y:S06]  /*0460*/  BRA.U !UP2, `(.L_x_8) ;  /* 0x000000010a207547 */ /* 0x000fec000b800000 */
[----:B------:R-:W-:Y:S01]  /*0470*/  UISETP.NE.U32.AND UP1, UPT, UR8, URZ, UPT ;  /* 0x000000ff0800728c */ /* 0x000fe2000bf25070 */
[----:B-----5:R-:W-:Y:S01]  /*0480*/  FSETP.NEU.AND P0, PT, R41, RZ, PT ;  /* 0x000000ff2900720b */ /* 0x020fe20003f0d000 */
[----:B------:R-:W-:Y:S02]  /*0490*/  USEL UR4, URZ, 0xffffffff, UP0 ;  /* 0xffffffffff047887 */ /* 0x000fe40008000000 */
[----:B------:R-:W-:-:S10]  /*04a0*/  UISETP.NE.AND.EX UP1, UPT, UR9, URZ, UPT, UP1 ;  /* 0x000000ff0900728c */ /* 0x000fd4000bf25310 */
[----:B------:R-:W-:Y:S01]  /*04b0*/  VOTEU.ANY UP0, P0 ;  /* 0x0000000000ff7886 */ /* 0x000fe20000000100 */
[----:B------:R-:W-:-:S04]  /*04c0*/  @!UP1 USEL UR4, URZ, 0xffffffff, UP0 ;  /* 0xffffffffff049887 */ /* 0x000fc80008000000 */
[----:B------:R-:W-:-:S04]  /*04d0*/  ULOP3.LUT UR4, UR4, 0x1, URZ, 0xc0, !UPT ;  /* 0x0000000104047892 */ /* 0x000fc8000f8ec0ff */
[----:B------:R-:W-:-:S11]  /*04e0*/  UISETP.NE.U32.AND UP3, UPT, UR4, 0x1, UPT ;  /* 0x000000010400788c */ /* 0x000fd6000bf65070 */
.L_x_8:
[----:B-1----:R-:W1:Y:S01]  /*04f0*/  SHFL.IDX PT, R2, R86, RZ, 0x1f ;  /* 0x00001fff56027589 */ /* 0x002e6200000e0000 */
[----:B------:R-:W-:-:S04]  /*0500*/  UISETP.NE.AND UP0, UPT, UR17, 0x2, UPT ;  /* 0x000000021100788c */ /* 0x000fc8000bf05270 */
[----:B------:R-:W-:Y:S01]  /*0510*/  USEL UR48, URZ, 0x1, UP0 ;  /* 0x00000001ff307887 */ /* 0x000fe20008000000 */
[----:B-1----:R-:W-:-:S13]  /*0520*/  ISETP.NE.AND P0, PT, R2, RZ, PT ;  /* 0x000000ff0200720c */ /* 0x002fda0003f05270 */
[----:B------:R-:W-:Y:S05]  /*0530*/  @P0 BRA `(.L_x_9) ;  /* 0x0000000000940947 */ /* 0x000fea0003800000 */
[----:B------:R-:W-:Y:S01]  /*0540*/  ELECT P0, URZ, PT ;  /* 0x0000000000ff782f */ /* 0x000fe20003800000 */
[----:B------:R-:W-:-:S12]  /*0550*/  BSSY.RECONVERGENT B0, `(.L_x_9) ;  /* 0x0000023000007945 */ /* 0x000fd80003800200 */
[----:B------:R-:W-:Y:S05]  /*0560*/  @!P0 BRA `(.L_x_10) ;  /* 0x0000000000848947 */ /* 0x000fea0003800000 */
[----:B------:R-:W1:Y:S01]  /*0570*/  S2UR UR4, SR_CgaCtaId ;  /* 0x00000000000479c3 */ /* 0x000e620000008800 */
[----:B------:R-:W-:Y:S01]  /*0580*/  UMOV UR5, 0x400 ;  /* 0x0000040000057882 */ /* 0x000fe20000000000 */
[----:B------:R-:W-:Y:S01]  /*0590*/  UMOV UR8, 0x1 ;  /* 0x0000000100087882 */ /* 0x000fe20000000000 */
[----:B------:R-:W-:Y:S01]  /*05a0*/  UMOV UR6, 0x4 ;  /* 0x0000000400067882 */ /* 0x000fe20000000000 */
[----:B------:R-:W-:-:S04]  /*05b0*/  UIADD3 UR8, UPT, UPT, -UR8, 0x100000, URZ ;  /* 0x0010000008087890 */ /* 0x000fc8000fffe1ff */
[----:B------:R-:W-:Y:S02]  /*05c0*/  USHF.L.U32 UR9, UR8, 0xb, URZ ;  /* 0x0000000b08097899 */ /* 0x000fe400080006ff */
[----:B------:R-:W-:Y:S02]  /*05d0*/  USHF.L.U32 UR8, UR8, 0x1, URZ ;  /* 0x0000000108087899 */ /* 0x000fe400080006ff */
[----:B------:R-:W-:-:S04]  /*05e0*/  UIADD3 UR6, UPT, UPT, -UR6, 0x100000, URZ ;  /* 0x0010000006067890 */ /* 0x000fc8000fffe1ff */
[----:B------:R-:W-:Y:S02]  /*05f0*/  USHF.L.U32 UR7, UR6, 0xb, URZ ;  /* 0x0000000b06077899 */ /* 0x000fe400080006ff */
[----:B------:R-:W-:Y:S02]  /*0600*/  USHF.L.U32 UR6, UR6, 0x1, URZ ;  /* 0x0000000106067899 */ /* 0x000fe400080006ff */
[----:B-1----:R-:W-:Y:S01]  /*0610*/  ULEA UR4, UR4, UR5, 0x18 ;  /* 0x0000000504047291 */ /* 0x002fe2000f8ec0ff */
[----:B------:R-:W1:Y:S11]  /*0620*/  FENCE.VIEW.ASYNC.S ;  /* 0x00000000000073c6 */ /* 0x000e760000000000 */
[----:B-1----:R1:W3:Y:S01]  /*0630*/  SYNCS.EXCH.64 URZ, [UR4], UR8 ;  /* 0x0000000804ff75b2 */ /* 0x0022e20008000100 */
[----:B------:R1:W4:Y:S01]  /*0640*/  SYNCS.EXCH.64 URZ, [UR4+0x50], UR6 ;  /* 0x0000500604ff75b2 */ /* 0x0003220008000100 */
[----:B------:R1:W1:Y:S01]  /*0650*/  SYNCS.EXCH.64 URZ, [UR4+0x8], UR8 ;  /* 0x0000080804ff75b2 */ /* 0x0002620008000100 */
        /* <DEDUP_REMOVED lines=17> */
[----:B------:R-:W-:Y:S01]  /*0770*/  NOP ;  /* 0x0000000000007918 */ /* 0x000fe20000000000 */
.L_x_10:
[----:B-1----:R-:W-:Y:S05]  /*0780*/  BSYNC.RECONVERGENT B0 ;  /* 0x0000000000007941 */ /* 0x002fea0003800200 */
.L_x_9:
[----:B------:R-:W1:Y:S01]  /*0790*/  SHFL.IDX PT, R2, R86, RZ, 0x1f ;  /* 0x00001fff56027589 */ /* 0x000e6200000e0000 */
[----:B------:R-:W-:Y:S01]  /*07a0*/  NOP ;  /* 0x0000000000007918 */ /* 0x000fe20000000000 */
[----:B-1----:R-:W-:-:S13]  /*07b0*/  ISETP.NE.AND P0, PT, R2, 0x1, PT ;  /* 0x000000010200780c */ /* 0x002fda0003f05270 */
[----:B------:R-:W-:Y:S05]  /*07c0*/  @P0 BRA `(.L_x_11) ;  /* 0x0000000000580947 */ /* 0x000fea0003800000 */
        /* <DEDUP_REMOVED lines=9> */
[----:B------:R-:W-:Y:S01]  /*0860*/  USHF.L.U32 UR6, UR6, 0x1, URZ ;  /* 0x0000000106067899 */ /* 0x000fe200080006ff */
[----:B------:R-:W-:Y:S01]  /*0870*/  ELECT P0, URZ, PT ;  /* 0x0000000000ff782f */ /* 0x000fe20003800000 */
[----:B-1----:R-:W-:Y:S01]  /*0880*/  ULEA UR4, UR4, UR5, 0x18 ;  /* 0x0000000504047291 */ /* 0x002fe2000f8ec0ff */
[----:B------:R-:W1:Y:S11]  /*0890*/  FENCE.VIEW.ASYNC.S ;  /* 0x00000000000073c6 */ /* 0x000e760000000000 */
[----:B-1----:R1:W1:Y:S01]  /*08a0*/  SYNCS.EXCH.64 URZ, [UR4+0xa0], UR8 ;  /* 0x0000a00804ff75b2 */ /* 0x0022620008000100 */
        /* <DEDUP_REMOVED lines=8> */
.L_x_11:
[----:B------:R-:W2:Y:S01]  /*0930*/  SHFL.IDX PT, R2, R86, RZ, 0x1f ;  /* 0x00001fff56027589 */ /* 0x000ea200000e0000 */
[----:B------:R-:W-:Y:S01]  /*0940*/  NOP ;  /* 0x0000000000007918 */ /* 0x000fe20000000000 */
[----:B--2---:R-:W-:-:S13]  /*0950*/  ISETP.NE.AND P0, PT, R2, 0x3, PT ;  /* 0x000000030200780c */ /* 0x004fda0003f05270 */
[----:B------:R-:W-:Y:S05]  /*0960*/  @P0 BRA `(.L_x_12) ;  /* 0x0000000000300947 */ /* 0x000fea0003800000 */
[----:B-1----:R-:W1:Y:S01]  /*0970*/  S2UR UR6, SR_CgaCtaId ;  /* 0x00000000000679c3 */ /* 0x002e620000008800 */
[----:B------:R-:W-:Y:S01]  /*0980*/  UMOV UR4, 0x400 ;  /* 0x0000040000047882 */ /* 0x000fe20000000000 */
[----:B------:R-:W-:Y:S01]  /*0990*/  UMOV UR5, 0x20 ;  /* 0x0000002000057882 */ /* 0x000fe20000000000 */
[----:B------:R-:W-:Y:S01]  /*09a0*/  ELECT P0, URZ, PT ;  /* 0x0000000000ff782f */ /* 0x000fe20003800000 */
[----:B-1----:R-:W-:Y:S02]  /*09b0*/  ULEA UR6, UR6, UR4, 0x18 ;  /* 0x0000000406067291 */ /* 0x002fe4000f8ec0ff */
[----:B------:R-:W-:-:S04]  /*09c0*/  UIADD3 UR4, UPT, UPT, -UR5, 0x100000, URZ ;  /* 0x0010000005047890 */ /* 0x000fc8000fffe1ff */
[----:B------:R-:W-:Y:S02]  /*09d0*/  USHF.L.U32 UR5, UR4, 0xb, URZ ;  /* 0x0000000b04057899 */ /* 0x000fe400080006ff */
[----:B------:R-:W-:Y:S01]  /*09e0*/  USHF.L.U32 UR4, UR4, 0x1, URZ ;  /* 0x0000000104047899 */ /* 0x000fe200080006ff */
[----:B------:R-:W1:Y:S11]  /*09f0*/  FENCE.VIEW.ASYNC.S ;  /* 0x00000000000073c6 */ /* 0x000e760000000000 */
[----:B-1----:R2:W1:Y:S01]  /*0a00*/  SYNCS.EXCH.64 URZ, [UR6+0xe0], UR4 ;  /* 0x0000e00406ff75b2 */ /* 0x0024620008000100 */
[----:B------:R2:W1:Y:S02]  /*0a10*/  SYNCS.EXCH.64 URZ, [UR6+0xe8], UR4 ;  /* 0x0000e80406ff75b2 */ /* 0x0004640008000100 */
[----:B--2---:R-:W-:Y:S01]  /*0a20*/  NOP ;  /* 0x0000000000007918 */ /* 0x004fe20000000000 */
.L_x_12:
[----:B------:R-:W2:Y:S01]  /*0a30*/  SHFL.IDX PT, R2, R86, RZ, 0x1f ;  /* 0x00001fff56027589 */ /* 0x000ea200000e0000 */
[----:B------:R-:W-:Y:S01]  /*0a40*/  NOP ;  /* 0x0000000000007918 */ /* 0x000fe20000000000 */
[----:B--2---:R-:W-:-:S13]  /*0a50*/  ISETP.NE.AND P0, PT, R2, 0x4, PT ;  /* 0x000000040200780c */ /* 0x004fda0003f05270 */
[----:B------:R-:W-:Y:S05]  /*0a60*/  @P0 BRA `(.L_x_13) ;  /* 0x00000000004c0947 */ /* 0x000fea0003800000 */
[----:B-1----:R-:W1:Y:S01]  /*0a70*/  S2UR UR6, SR_CgaCtaId ;  /* 0x00000000000679c3 */ /* 0x002e620000008800 */
[----:B------:R-:W-:Y:S01]  /*0a80*/  UMOV UR4, 0x3a0 ;  /* 0x000003a000047882 */ /* 0x000fe20000000000 */
[----:B------:R-:W-:Y:S01]  /*0a90*/  UMOV UR5, 0x400 ;  /* 0x0000040000057882 */ /* 0x000fe20000000000 */
[----:B------:R-:W-:Y:S01]  /*0aa0*/  USEL UR4, UR4, 0x320, UP3 ;  /* 0x0000032004047887 */ /* 0x000fe20009800000 */
[----:B------:R-:W-:Y:S01]  /*0ab0*/  UMOV UR8, 0x1 ;  /* 0x0000000100087882 */ /* 0x000fe20000000000 */
[----:B------:R-:W-:Y:S01]  /*0ac0*/  ELECT P0, URZ, PT ;  /* 0x0000000000ff782f */ /* 0x000fe20003800000 */
[----:B------:R-:W-:-:S04]  /*0ad0*/  UIADD3 UR8, UPT, UPT, -UR8, 0x100000, URZ ;  /* 0x0010000008087890 */ /* 0x000fc8000fffe1ff */
[----:B------:R-:W-:Y:S02]  /*0ae0*/  USHF.L.U32 UR9, UR8, 0xb, URZ ;  /* 0x0000000b08097899 */ /* 0x000fe400080006ff */
[----:B------:R-:W-:Y:S02]  /*0af0*/  USHF.L.U32 UR8, UR8, 0x1, URZ ;  /* 0x0000000108087899 */ /* 0x000fe400080006ff */
[----:B-1----:R-:W-:Y:S02]  /*0b00*/  ULEA UR6, UR6, UR5, 0x18 ;  /* 0x0000000506067291 */ /* 0x002fe4000f8ec0ff */
[----:B------:R-:W-:-:S04]  /*0b10*/  UIADD3 UR4, UPT, UPT, -UR4, 0x100000, URZ ;  /* 0x0010000004047890 */ /* 0x000fc8000fffe1ff */
[----:B------:R-:W-:Y:S02]  /*0b20*/  USHF.L.U32 UR5, UR4, 0xb, URZ ;  /* 0x0000000b04057899 */ /* 0x000fe400080006ff */
[----:B------:R-:W-:Y:S01]  /*0b30*/  USHF.L.U32 UR4, UR4, 0x1, URZ ;  /* 0x0000000104047899 */ /* 0x000fe200080006ff */
[----:B------:R-:W1:Y:S03]  /*0b40*/  FENCE.VIEW.ASYNC.S ;  /* 0x00000000000073c6 */ /* 0x000e660000000000 */
[----:B-1----:R2:W1:Y:S08]  /*0b50*/  SYNCS.EXCH.64 URZ, [UR6+0xf0], UR8 ;  /* 0x0000f00806ff75b2 */ /* 0x0024700008000100 */
[----:B------:R2:W1:Y:S01]  /*0b60*/  SYNCS.EXCH.64 URZ, [UR6+0x100], UR4 ;  /* 0x0001000406ff75b2 */ /* 0x0004620008000100 */
[----:B------:R2:W1:Y:S01]  /*0b70*/  SYNCS.EXCH.64 URZ, [UR6+0xf8], UR8 ;  /* 0x0000f80806ff75b2 */ /* 0x0004620008000100 */
[----:B------:R2:W1:Y:S02]  /*0b80*/  SYNCS.EXCH.64 URZ, [UR6+0x108], UR4 ;  /* 0x0001080406ff75b2 */ /* 0x0004640008000100 */
[----:B--2---:R-:W-:Y:S01]  /*0b90*/  NOP ;  /* 0x0000000000007918 */ /* 0x004fe20000000000 */
.L_x_13:
[----:B------:R-:W2:Y:S01]  /*0ba0*/  SHFL.IDX PT, R2, R86, RZ, 0x1f ;  /* 0x00001fff56027589 */ /* 0x000ea200000e0000 */
[----:B------:R-:W-:Y:S01]  /*0bb0*/  NOP ;  /* 0x0000000000007918 */ /* 0x000fe20000000000 */
[----:B--2---:R-:W-:-:S13]  /*0bc0*/  ISETP.NE.AND P0, PT, R2, 0x5, PT ;  /* 0x000000050200780c */ /* 0x004fda0003f05270 */
[----:B------:R-:W-:Y:S05]  /*0bd0*/  @P0 BRA `(.L_x_14) ;  /* 0x0000000000580947 */ /* 0x000fea0003800000 */
[----:B-1----:R-:W1:Y:S01]  /*0be0*/  S2UR UR4, SR_CgaCtaId ;  /* 0x00000000000479c3 */ /* 0x002e620000008800 */
        /* <DEDUP_REMOVED lines=19> */
[----:B------:R2:W1:Y:S02]  /*0d20*/  SYNCS.EXCH.64 URZ, [UR4+0x148], UR6 ;  /* 0x0001480604ff75b2 */ /* 0x0004640008000100 */
[----:B--2---:R-:W-:Y:S01]  /*0d30*/  NOP ;  /* 0x0000000000007918 */ /* 0x004fe20000000000 */
.L_x_14:
[----:B------:R-:W2:Y:S01]  /*0d40*/  SHFL.IDX PT, R2, R86, RZ, 0x1f ;  /* 0x00001fff56027589 */ /* 0x000ea200000e0000 */
[----:B------:R-:W-:Y:S01]  /*0d50*/  NOP ;  /* 0x0000000000007918 */ /* 0x000fe20000000000 */
[----:B--2---:R-:W-:-:S13]  /*0d60*/  ISETP.NE.AND P0, PT, R2, 0x3, PT ;  /* 0x000000030200780c */ /* 0x004fda0003f05270 */
[----:B------:R-:W-:Y:S05]  /*0d70*/  @P0 BRA `(.L_x_15) ;  /* 0x0000000000380947 */ /* 0x000fea0003800000 */
[----:B------:R-:W2:Y:S01]  /*0d80*/  S2UR UR5, SR_CgaCtaId ;  /* 0x00000000000579c3 */ /* 0x000ea20000008800 */
[----:B-1----:R-:W-:Y:S01]  /*0d90*/  UMOV UR4, 0x400 ;  /* 0x0000040000047882 */ /* 0x002fe20000000000 */
[----:B------:R-:W-:Y:S01]  /*0da0*/  UMOV UR6, 0x20 ;  /* 0x0000002000067882 */ /* 0x000fe20000000000 */
[----:B------:R-:W-:Y:S01]  /*0db0*/  ELECT P0, URZ, PT ;  /* 0x0000000000ff782f */ /* 0x000fe20003800000 */
[----:B------:R-:W-:-:S04]  /*0dc0*/  UIADD3 UR6, UPT, UPT, -UR6, 0x100000, URZ ;  /* 0x0010000006067890 */ /* 0x000fc8000fffe1ff */
[----:B------:R-:W-:Y:S02]  /*0dd0*/  USHF.L.U32 UR7, UR6, 0xb, URZ ;  /* 0x0000000b06077899 */ /* 0x000fe400080006ff */
[----:B------:R-:W-:Y:S02]  /*0de0*/  USHF.L.U32 UR6, UR6, 0x1, URZ ;  /* 0x0000000106067899 */ /* 0x000fe400080006ff */
[----:B--2---:R-:W-:Y:S01]  /*0df0*/  ULEA UR4, UR5, UR4, 0x18 ;  /* 0x0000000405047291 */ /* 0x004fe2000f8ec0ff */
[----:B------:R-:W1:Y:S11]  /*0e00*/  FENCE.VIEW.ASYNC.S ;  /* 0x00000000000073c6 */ /* 0x000e760000000000 */
[----:B-1----:R2:W1:Y:S01]  /*0e10*/  SYNCS.EXCH.64 URZ, [UR4+0x150], UR6 ;  /* 0x0001500604ff75b2 */ /* 0x0024620008000100 */
[----:B------:R2:W1:Y:S01]  /*0e20*/  SYNCS.EXCH.64 URZ, [UR4+0x160], UR6 ;  /* 0x0001600604ff75b2 */ /* 0x0004620008000100 */
[----:B------:R2:W1:Y:S01]  /*0e30*/  SYNCS.EXCH.64 URZ, [UR4+0x158], UR6 ;  /* 0x0001580604ff75b2 */ /* 0x0004620008000100 */
[----:B------:R2:W1:Y:S02]  /*0e40*/  SYNCS.EXCH.64 URZ, [UR4+0x168], UR6 ;  /* 0x0001680604ff75b2 */ /* 0x0004640008000100 */
[----:B--2---:R-:W-:Y:S01]  /*0e50*/  NOP ;  /* 0x0000000000007918 */ /* 0x004fe20000000000 */
.L_x_15:
[----:B-1----:R-:W1:Y:S01]  /*0e60*/  LDCU UR4, c[0x0][0x36c] ;  /* 0x00006d80ff0477ac */ /* 0x002e620008000800 */
[----:B------:R-:W-:Y:S01]  /*0e70*/  ISETP.NE.OR P3, PT, R0, 0x2, !P3 ;  /* 0x000000020000780c */ /* 0x000fe20005f65670 */
[----:B------:R-:W-:Y:S01]  /*0e80*/  NOP ;  /* 0x0000000000007918 */ /* 0x000fe20000000000 */
[----:B------:R-:W-:Y:S01]  /*0e90*/  LOP3.LUT R0, R95, 0x1f, RZ, 0xc0, !PT ;  /* 0x0000001f5f007812 */ /* 0x000fe200078ec0ff */
[----:B------:R-:W-:Y:S02]  /*0ea0*/  UISETP.NE.AND UP4, UPT, UR17, URZ, UPT ;  /* 0x000000ff1100728c */ /* 0x000fe4000bf85270 */
[----:B-1----:R-:W-:-:S09]  /*0eb0*/  UISETP.EQ.U32.AND UP5, UPT, UR4, 0x1, UPT ;  /* 0x000000010400788c */ /* 0x002fd2000bfa2070 */
[----:B------:R-:W-:Y:S05]  /*0ec0*/  BRA.U !UP5, `(.L_x_16) ;  /* 0x000000010d087547 */ /* 0x000fea000b800000 */
[----:B---34-:R-:W-:Y:S01]  /*0ed0*/  UCGABAR_ARV ;  /* 0x00000000000079c7 */ /* 0x018fe20008000000 */
[----:B------:R-:W-:Y:S05]  /*0ee0*/  BRA `(.L_x_17) ;  /* 0x0000000000047947 */ /* 0x000fea0003800000 */
.L_x_16:
[----:B---34-:R-:W-:Y:S01]  /*0ef0*/  NOP ;  /* 0x0000000000007918 */ /* 0x018fe20000000000 */
.L_x_17:
[----:B------:R-:W1:Y:S01]  /*0f00*/  S2UR UR7, SR_CTAID.X ;  /* 0x00000000000779c3 */ /* 0x000e620000002500 */
[----:B------:R-:W-:-:S05]  /*0f10*/  CS2R.32 R87, SR_CgaSize ;  /* 0x0000000000577805 */ /* 0x000fca0000008a00 */
[----:B------:R-:W-:-:S05]  /*0f20*/  IMAD R87, R87, -0xa0, RZ ;  /* 0xffffff6057577824 */ /* 0x000fca00078e02ff */
[----:B------:R-:W-:-:S14]  /*0f30*/  R2UR UR5, R87 ;  /* 0x00000000570572ca */ /* 0x000fdc00000e0000 */
[----:B------:R-:W2:Y:S01]  /*0f40*/  LDCU UR5, c[0x0][UR5+0x2b0] ;  /* 0x00005600050577ac */ /* 0x000ea20008000800 */
[----:B------:R-:W-:-:S05]  /*0f50*/  CS2R.32 R87, SR_CgaSize ;  /* 0x0000000000577805 */ /* 0x000fca0000008a00 */
[----:B------:R-:W-:-:S05]  /*0f60*/  IMAD R87, R87, -0xa0, RZ ;  /* 0xffffff6057577824 */ /* 0x000fca00078e02ff */
[----:B------:R-:W-:-:S14]  /*0f70*/  R2UR UR4, R87 ;  /* 0x00000000570472ca */ /* 0x000fdc00000e0000 */
[----:B------:R-:W3:Y:S01]  /*0f80*/  LDCU UR4, c[0x0][UR4+0x2b4] ;  /* 0x00005680040477ac */ /* 0x000ee20008000800 */
[----:B------:R-:W4:Y:S01]  /*0f90*/  S2UR UR8, SR_CTAID.Y ;  /* 0x00000000000879c3 */ /* 0x000f220000002600 */
[----:B------:R-:W-:-:S05]  /*0fa0*/  CS2R.32 R87, SR_CgaSize ;  /* 0x0000000000577805 */ /* 0x000fca0000008a00 */
[----:B------:R-:W-:-:S05]  /*0fb0*/  IMAD R87, R87, -0xa0, RZ ;  /* 0xffffff6057577824 */ /* 0x000fca00078e02ff */
[----:B------:R-:W-:-:S14]  /*0fc0*/  R2UR UR9, R87 ;  /* 0x00000000570972ca */ /* 0x000fdc00000e0000 */
[----:B------:R-:W3:Y:S01]  /*0fd0*/  LDCU UR9, c[0x0][UR9+0x2a0] ;  /* 0x00005400090977ac */ /* 0x000ee20008000800 */
[----:B------:R-:W4:Y:S01]  /*0fe0*/  LDCU UR21, c[0x0][0xb24] ;  /* 0x00016480ff1577ac */ /* 0x000f220008000800 */
[----:B------:R-:W3:Y:S01]  /*0ff0*/  S2UR UR10, SR_CgaCtaId ;  /* 0x00000000000a79c3 */ /* 0x000ee20000008800 */
[----:B------:R-:W-:-:S05]  /*1000*/  CS2R.32 R87, SR_CgaSize ;  /* 0x0000000000577805 */ /* 0x000fca0000008a00 */
[----:B------:R-:W-:-:S05]  /*1010*/  IMAD R87, R87, -0xa0, RZ ;  /* 0xffffff6057577824 */ /* 0x000fca00078e02ff */
[----:B------:R-:W-:-:S14]  /*1020*/  R2UR UR59, R87 ;  /* 0x00000000573b72ca */ /* 0x000fdc00000e0000 */
[----:B------:R-:W3:Y:S01]  /*1030*/  LDCU UR59, c[0x0][UR59+0x2a4] ;  /* 0x000054803b3b77ac */ /* 0x000ee20008000800 */
[----:B------:R-:W3:Y:S01]  /*1040*/  LDCU UR42, c[0x0][0xb24] ;  /* 0x00016480ff2a77ac */ /* 0x000ee20008000800 */
[----:B-1----:R-:W-:Y:S01]  /*1050*/  I2FP.F32.U32 R3, UR7 ;  /* 0x0000000700037c45 */ /* 0x002fe20008201000 */
[----:B------:R-:W1:Y:S01]  /*1060*/  S2UR UR36, SR_CTAID.Z ;  /* 0x00000000002479c3 */ /* 0x000e620000002700 */
[----:B------:R-:W1:Y:S03]  /*1070*/  LDCU UR27, c[0x0][0xb30] ;  /* 0x00016600ff1b77ac */ /* 0x000e660008000800 */
[----:B--2---:R-:W-:Y:S01]  /*1080*/  FMUL R3, R3, UR5 ;  /* 0x0000000503037c20 */ /* 0x004fe20008400000 */
[----:B------:R-:W-:Y:S01]  /*1090*/  UMOV UR16, UR7 ;  /* 0x0000000700107c82 */ /* 0x000fe20008000000 */
[----:B----4-:R-:W-:Y:S01]  /*10a0*/  UISETP.GE.AND UP2, UPT, UR21, 0x1, UPT ;  /* 0x000000011500788c */ /* 0x010fe2000bf46270 */
[----:B------:R-:W-:Y:S01]  /*10b0*/  I2FP.F32.U32 R2, UR8 ;  /* 0x0000000800027c45 */ /* 0x000fe20008201000 */
[----:B------:R-:W-:-:S02]  /*10c0*/  UMOV UR20, UR8 ;  /* 0x0000000800147c82 */ /* 0x000fc40008000000 */
[----:B------:R-:W2:Y:S02]  /*10d0*/  F2I.U32.TRUNC.NTZ R3, R3 ;  /* 0x0000000300037305 */ /* 0x000ea4000020f000 */
[----:B---3--:R-:W-:Y:S01]  /*10e0*/  FMUL R2, R2, UR4 ;  /* 0x0000000402027c20 */ /* 0x008fe20008400000 */
[----:B------:R-:W-:-:S05]  /*10f0*/  USHF.L.U32 UR28, UR10, 0xa, URZ ;  /* 0x0000000a0a1c7899 */ /* 0x000fca00080006ff */
[----:B------:R-:W3:Y:S01]  /*1100*/  F2I.U32.TRUNC.NTZ R2, R2 ;  /* 0x0000000200027305 */ /* 0x000ee2000020f000 */
[----:B--2---:R-:W-:Y:S02]  /*1110*/  R2UR UR4, R3 ;  /* 0x00000000030472ca */ /* 0x004fe400000e0000 */
[----:B---3--:R-:W-:Y:S02]  /*1120*/  R2UR UR6, R2 ;  /* 0x00000000020672ca */ /* 0x008fe400000e0000 */
[----:B------:R-:W-:-:S09]  /*1130*/  PRMT R2, RZ, 0x7610, R2 ;  /* 0x00007610ff027816 */ /* 0x000fd20000000002 */
[----:B------:R-:W-:-:S04]  /*1140*/  UIADD3 UR5, UPT, UPT, -UR4, URZ, URZ ;  /* 0x000000ff04057290 */ /* 0x000fc8000fffe1ff */
[----:B------:R-:W-:Y:S02]  /*1150*/  UIMAD UR5, UR9, UR5, UR7 ;  /* 0x00000005090572a4 */ /* 0x000fe4000f8e0207 */
[----:B------:R-:W-:-:S04]  /*1160*/  UIADD3 UR4, UPT, UPT, -UR6, URZ, URZ ;  /* 0x000000ff06047290 */ /* 0x000fc8000fffe1ff */
[----:B------:R-:W-:Y:S01]  /*1170*/  IMAD.U32 R87, RZ, RZ, UR5 ;  /* 0x00000005ff577e24 */ /* 0x000fe2000f8e00ff */
[----:B------:R-:W-:Y:S01]  /*1180*/  UIMAD UR59, UR59, UR4, UR8 ;  /* 0x000000043b3b72a4 */ /* 0x000fe2000f8e0208 */
[----:B-1----:R-:W-:Y:S11]  /*1190*/  BRA.U UP4, `(.L_x_18) ;  /* 0x0000000104447547 */ /* 0x002ff6000b800000 */
[----:B------:R-:W-:Y:S01]  /*11a0*/  R2UR UR6, R87 ;  /* 0x00000000570672ca */ /* 0x000fe200000e0000 */
[----:B------:R-:W-:Y:S02]  /*11b0*/  UISETP.NE.AND UP0, UPT, UR59, URZ, UPT ;  /* 0x000000ff3b00728c */ /* 0x000fe4000bf05270 */
[----:B------:R-:W-:-:S04]  /*11c0*/  UISETP.NE.AND UP1, UPT, UR59, 0x1, UPT ;  /* 0x000000013b00788c */ /* 0x000fc8000bf25270 */
[----:B------:R-:W-:Y:S02]  /*11d0*/  USEL UR5, URZ, 0x2, UP1 ;  /* 0x00000002ff057887 */ /* 0x000fe40008800000 */
[----:B------:R-:W-:-:S04]  /*11e0*/  UISETP.NE.AND UP1, UPT, UR59, 0x3, UPT ;  /* 0x000000033b00788c */ /* 0x000fc8000bf25270 */
[----:B------:R-:W-:-:S04]  /*11f0*/  UISETP.EQ.OR UP0, UPT, UR6, URZ, !UP0 ;  /* 0x000000ff0600728c */ /* 0x000fc8000c702670 */
[----:B------:R-:W-:Y:S02]  /*1200*/  USEL UR8, URZ, 0x1, !UP0 ;  /* 0x00000001ff087887 */ /* 0x000fe4000c000000 */
[----:B------:R-:W-:-:S04]  /*1210*/  UISETP.NE.AND UP0, UPT, UR59, 0x2, UPT ;  /* 0x000000023b00788c */ /* 0x000fc8000bf05270 */
[----:B------:R-:W-:Y:S02]  /*1220*/  USEL UR4, URZ, 0x4, UP0 ;  /* 0x00000004ff047887 */ /* 0x000fe40008000000 */
[----:B------:R-:W-:Y:S02]  /*1230*/  UISETP.NE.AND UP0, UPT, UR6, URZ, UPT ;  /* 0x000000ff0600728c */ /* 0x000fe4000bf05270 */
[----:B------:R-:W-:Y:S02]  /*1240*/  USEL UR6, URZ, 0x8, UP1 ;  /* 0x00000008ff067887 */ /* 0x000fe40008800000 */
[----:B------:R-:W-:Y:S02]  /*1250*/  USEL UR7, UR5, 0x2, UP0 ;  /* 0x0000000205077887 */ /* 0x000fe40008000000 */
[----:B------:R-:W-:Y:S02]  /*1260*/  USEL UR4, UR4, 0x4, UP0 ;  /* 0x0000000404047887 */ /* 0x000fe40008000000 */
[----:B------:R-:W-:-:S02]  /*1270*/  USEL UR5, UR6, 0x8, UP0 ;  /* 0x0000000806057887 */ /* 0x000fc40008000000 */
[----:B------:R-:W-:-:S04]  /*1280*/  UIADD3 UR4, UPT, UPT, UR4, UR7, UR8 ;  /* 0x0000000704047290 */ /* 0x000fc8000fffe008 */
[----:B------:R-:W-:-:S06]  /*1290*/  UIADD3 UR4, UPT, UPT, UR4, UR5, URZ ;  /* 0x0000000504047290 */ /* 0x000fcc000fffe0ff */
[----:B------:R-:W-:Y:S02]  /*12a0*/  MOV R2, UR4 ;  /* 0x0000000400027c02 */ /* 0x000fe40008000f00 */
.L_x_18:
[----:B------:R-:W-:Y:S05]  /*12b0*/  BRA.U !UP2, `(.L_x_19) ;  /* 0x000000010ad47547 */ /* 0x000fea000b800000 */
[----:B------:R-:W1:Y:S01]  /*12c0*/  LDCU.128 UR12, c[0x0][0xb10] ;  /* 0x00016200ff0c77ac */ /* 0x000e620008000c00 */
[----:B------:R-:W2:Y:S01]  /*12d0*/  LDCU UR6, c[0x0][0x370] ;  /* 0x00006e00ff0677ac */ /* 0x000ea20008000800 */
[----:B------:R-:W3:Y:S01]  /*12e0*/  LDCU UR5, c[0x0][0x374] ;  /* 0x00006e80ff0577ac */ /* 0x000ee20008000800 */
[----:B------:R-:W4:Y:S01]  /*12f0*/  LDCU UR26, c[0x0][0xb0c] ;  /* 0x00016180ff1a77ac */ /* 0x000f220008000800 */
[----:B------:R-:W4:Y:S01]  /*1300*/  LDCU UR4, c[0x0][0xb20] ;  /* 0x00016400ff0477ac */ /* 0x000f220008000800 */
[----:B------:R-:W4:Y:S01]  /*1310*/  LDCU.64 UR8, c[0x0][0xb28] ;  /* 0x00016500ff0877ac */ /* 0x000f220008000a00 */
[----:B-1----:R-:W-:Y:S02]  /*1320*/  UISETP.NE.AND UP0, UPT, UR14, 0x1, UPT ;  /* 0x000000010e00788c */ /* 0x002fe4000bf05270 */
[----:B---3--:R-:W-:Y:S02]  /*1330*/  UIMAD.WIDE.U32 UR10, UR5, UR15, URZ ;  /* 0x0000000f050a72a5 */ /* 0x008fe4000f8e00ff */
[----:B--2---:R-:W-:-:S02]  /*1340*/  UIMAD.WIDE.U32 UR22, UR6, UR12, URZ ;  /* 0x0000000c061672a5 */ /* 0x004fc4000f8e00ff */
[----:B----4-:R-:W-:Y:S02]  /*1350*/  UISETP.NE.AND UP1, UPT, UR26, 0x1, UPT ;  /* 0x000000011a00788c */ /* 0x010fe4000bf25270 */
[----:B------:R-:W-:Y:S01]  /*1360*/  UISETP.NE.AND UP2, UPT, UR21, 0x1, UPT ;  /* 0x000000011500788c */ /* 0x000fe2000bf45270 */
[----:B------:R-:W-:Y:S02]  /*1370*/  UMOV UR10, UR11 ;  /* 0x0000000b000a7c82 */ /* 0x000fe40008000000 */
[----:B------:R-:W-:Y:S01]  /*1380*/  UMOV UR22, UR23 ;  /* 0x0000001700167c82 */ /* 0x000fe20008000000 */
[----:B------:R-:W-:Y:S02]  /*1390*/  @UP0 USHF.R.U32.HI UR5, URZ, UR4, UR10 ;  /* 0x00000004ff050299 */ /* 0x000fe4000801160a */
[----:B------:R-:W-:Y:S02]  /*13a0*/  UIMAD.WIDE.U32 UR24, UR20, UR15, URZ ;  /* 0x0000000f141872a5 */ /* 0x000fe4000f8e00ff */
[----:B------:R-:W-:-:S02]  /*13b0*/  UIMAD.WIDE.U32 UR10, UR5, UR8, URZ ;  /* 0x00000008050a72a5 */ /* 0x000fc4000f8e00ff */
[----:B------:R-:W-:Y:S02]  /*13c0*/  @UP1 USHF.R.U32.HI UR6, URZ, UR13, UR22 ;  /* 0x0000000dff061299 */ /* 0x000fe40008011616 */
[----:B------:R-:W-:Y:S02]  /*13d0*/  UIMAD.WIDE.U32 UR18, UR16, UR12, URZ ;  /* 0x0000000c101272a5 */ /* 0x000fe4000f8e00ff */
[----:B------:R-:W-:Y:S01]  /*13e0*/  UIMAD.WIDE.U32 UR22, UR6, UR8, URZ ;  /* 0x00000008061672a5 */ /* 0x000fe2000f8e00ff */
[----:B------:R-:W-:Y:S01]  /*13f0*/  UMOV UR24, UR25 ;  /* 0x0000001900187c82 */ /* 0x000fe20008000000 */
[----:B------:R-:W-:Y:S01]  /*1400*/  UMOV UR10, UR11 ;  /* 0x0000000b000a7c82 */ /* 0x000fe20008000000 */
[----:B------:R-:W-:Y:S02]  /*1410*/  USHF.R.U32.HI UR24, URZ, UR4, UR24 ;  /* 0x00000004ff187299 */ /* 0x000fe40008011618 */
[----:B------:R-:W-:Y:S02]  /*1420*/  @UP2 USHF.R.U32.HI UR5, URZ, UR9, UR10 ;  /* 0x00000009ff052299 */ /* 0x000fe4000801160a */
[----:B------:R-:W-:Y:S01]  /*1430*/  UMOV UR7, UR23 ;  /* 0x0000001700077c82 */ /* 0x000fe20008000000 */
[----:B------:R-:W-:Y:S01]  /*1440*/  UMOV UR18, UR19 ;  /* 0x0000001300127c82 */ /* 0x000fe20008000000 */
[----:B------:R-:W-:-:S02]  /*1450*/  @UP2 USHF.R.U32.HI UR6, URZ, UR9, UR7 ;  /* 0x00000009ff062299 */ /* 0x000fc40008011607 */
[----:B------:R-:W-:Y:S02]  /*1460*/  USHF.R.U32.HI UR18, URZ, UR13, UR18 ;  /* 0x0000000dff127299 */ /* 0x000fe40008011612 */
[----:B------:R-:W-:Y:S02]  /*1470*/  USEL UR4, UR20, UR24, !UP0 ;  /* 0x0000001814047287 */ /* 0x000fe4000c000000 */
[----:B------:R-:W-:Y:S02]  /*1480*/  UIMAD UR7, UR5, UR21, URZ ;  /* 0x00000015050772a4 */ /* 0x000fe4000f8e02ff */
[----:B------:R-:W-:Y:S02]  /*1490*/  USEL UR5, UR16, UR18, !UP1 ;  /* 0x0000001210057287 */ /* 0x000fe4000c800000 */
[----:B------:R-:W-:Y:S02]  /*14a0*/  UIMAD UR12, UR6, UR21, URZ ;  /* 0x00000015060c72a4 */ /* 0x000fe4000f8e02ff */
[----:B------:R-:W-:-:S02]  /*14b0*/  UISETP.GE.AND UP0, UPT, UR4, UR7, UPT ;  /* 0x000000070400728c */ /* 0x000fc4000bf06270 */
[----:B------:R-:W-:Y:S02]  /*14c0*/  UIMAD.WIDE.U32 UR10, UR4, UR8, URZ ;  /* 0x00000008040a72a5 */ /* 0x000fe4000f8e00ff */
[----:B------:R-:W-:Y:S02]  /*14d0*/  UISETP.GE.OR UP0, UPT, UR5, UR12, UP0 ;  /* 0x0000000c0500728c */ /* 0x000fe40008706670 */
[----:B------:R-:W-:Y:S02]  /*14e0*/  UIMAD.WIDE.U32 UR12, UR5, UR8, URZ ;  /* 0x00000008050c72a5 */ /* 0x000fe4000f8e00ff */
[----:B------:R-:W-:Y:S01]  /*14f0*/  UIADD3 UR10, UPT, UPT, -UR4, URZ, URZ ;  /* 0x000000ff040a7290 */ /* 0x000fe2000fffe1ff */
[----:B------:R-:W-:Y:S01]  /*1500*/  UMOV UR8, UR11 ;  /* 0x0000000b00087c82 */ /* 0x000fe20008000000 */
[----:B------:R-:W-:Y:S02]  /*1510*/  UIADD3 UR11, UPT, UPT, -UR5, URZ, URZ ;  /* 0x000000ff050b7290 */ /* 0x000fe4000fffe1ff */
[----:B------:R-:W-:-:S03]  /*1520*/  USHF.R.U32.HI UR8, URZ, UR9, UR8 ;  /* 0x00000009ff087299 */ /* 0x000fc60008011608 */
[----:B------:R-:W-:Y:S01]  /*1530*/  @!UP0 UMOV UR7, UR13 ;  /* 0x0000000d00078c82 */ /* 0x000fe20008000000 */
[----:B------:R-:W-:Y:S02]  /*1540*/  UIMAD UR20, UR14, UR10, UR20 ;  /* 0x0000000a0e1472a4 */ /* 0x000fe4000f8e0214 */
[----:B------:R-:W-:Y:S02]  /*1550*/  USEL UR8, UR4, UR8, !UP2 ;  /* 0x0000000804087287 */ /* 0x000fe4000d000000 */
[----:B------:R-:W-:Y:S02]  /*1560*/  @!UP0 USHF.R.U32.HI UR7, URZ, UR9, UR7 ;  /* 0x00000009ff078299 */ /* 0x000fe40008011607 */
[----:B------:R-:W-:Y:S02]  /*1570*/  UIADD3 UR9, UPT, UPT, -UR8, URZ, URZ ;  /* 0x000000ff08097290 */ /* 0x000fe4000fffe1ff */
[----:B------:R-:W-:Y:S02]  /*1580*/  @!UP0 USEL UR7, UR5, UR7, !UP2 ;  /* 0x0000000705078287 */ /* 0x000fe4000d000000 */
[----:B------:R-:W-:-:S02]  /*1590*/  UIMAD UR9, UR21, UR9, UR4 ;  /* 0x00000009150972a4 */ /* 0x000fc4000f8e0204 */
[----:B------:R-:W-:Y:S02]  /*15a0*/  @!UP0 UIADD3 UR8, UPT, UPT, UR8, -UR7, URZ ;  /* 0x8000000708088290 */ /* 0x000fe4000fffe0ff */
[----:B------:R-:W-:Y:S02]  /*15b0*/  @!UP0 UIMAD UR6, UR9, UR6, UR7 ;  /* 0x00000006090682a4 */ /* 0x000fe4000f8e0207 */
[----:B------:R-:W-:Y:S02]  /*15c0*/  @!UP0 UIMAD UR4, UR8, UR21, UR5 ;  /* 0x00000015080482a4 */ /* 0x000fe4000f8e0205 */
[----:B------:R-:W-:Y:S02]  /*15d0*/  UIMAD UR16, UR26, UR11, UR16 ;  /* 0x0000000b1a1072a4 */ /* 0x000fe4000f8e0210 */
[----:B------:R-:W-:Y:S01]  /*15e0*/  UIMAD UR20, UR4, UR14, UR20 ;  /* 0x0000000e041472a4 */ /* 0x000fe2000f8e0214 */
[----:B------:R-:W-:Y:S02]  /*15f0*/  @!UP0 UMOV UR5, UR6 ;  /* 0x0000000600058c82 */ /* 0x000fe40008000000 */
[----:B------:R-:W-:-:S12]  /*1600*/  UIMAD UR16, UR5, UR26, UR16 ;  /* 0x0000001a051072a4 */ /* 0x000fd8000f8e0210 */
.L_x_19:
[----:B------:R-:W-:Y:S02]  /*1610*/  UISETP.NE.AND UP1, UPT, UR27, 0x1, UPT ;  /* 0x000000011b00788c */ /* 0x000fe4000bf25270 */
[----:B------:R-:W-:Y:S02]  /*1620*/  UISETP.NE.AND UP0, UPT, UR17, 0x2, UPT ;  /* 0x000000021100788c */ /* 0x000fe4000bf05270 */
[----:B------:R-:W-:-:S05]  /*1630*/  ULOP3.LUT UR28, UR28, 0xc00, URZ, 0xc0, !UPT ;  /* 0x00000c001c1c7892 */ /* 0x000fca000f8ec0ff */
[----:B------:R-:W-:Y:S07]  /*1640*/  BRA.U UP1, `(.L_x_20) ;  /* 0x0000000101447547 */ /* 0x000fee000b800000 */
[----:B------:R-:W1:Y:S01]  /*1650*/  LDCU.128 UR8, c[0x0][0xb10] ;  /* 0x00016200ff0877ac */ /* 0x000e620008000c00 */
[----:B------:R-:W2:Y:S01]  /*1660*/  LDCU UR12, c[0x0][0xb0c] ;  /* 0x00016180ff0c77ac */ /* 0x000ea20008000800 */
[----:B------:R-:W3:Y:S01]  /*1670*/  LDCU UR13, c[0x0][0xb20] ;  /* 0x00016400ff0d77ac */ /* 0x000ee20008000800 */
[----:B-1----:R-:W-:Y:S02]  /*1680*/  UIMAD.WIDE.U32 UR6, UR16, UR8, URZ ;  /* 0x00000008100672a5 */ /* 0x002fe4000f8e00ff */
[----:B------:R-:W-:Y:S02]  /*1690*/  UIMAD.WIDE.U32 UR4, UR20, UR11, URZ ;  /* 0x0000000b140472a5 */ /* 0x000fe4000f8e00ff */
[----:B--2---:R-:W-:Y:S02]  /*16a0*/  UISETP.NE.AND UP2, UPT, UR12, 0x1, UPT ;  /* 0x000000010c00788c */ /* 0x004fe4000bf45270 */
[----:B------:R-:W-:Y:S01]  /*16b0*/  UISETP.NE.AND UP1, UPT, UR10, 0x1, UPT ;  /* 0x000000010a00788c */ /* 0x000fe2000bf25270 */
[----:B------:R-:W-:-:S02]  /*16c0*/  UMOV UR6, UR7 ;  /* 0x0000000700067c82 */ /* 0x000fc40008000000 */
[----:B------:R-:W-:Y:S01]  /*16d0*/  UMOV UR4, UR5 ;  /* 0x0000000500047c82 */ /* 0x000fe20008000000 */
[----:B------:R-:W-:Y:S02]  /*16e0*/  USHF.R.U32.HI UR6, URZ, UR9, UR6 ;  /* 0x00000009ff067299 */ /* 0x000fe40008011606 */
[----:B---3--:R-:W-:Y:S02]  /*16f0*/  USHF.R.U32.HI UR4, URZ, UR13, UR4 ;  /* 0x0000000dff047299 */ /* 0x008fe40008011604 */
[----:B------:R-:W-:Y:S02]  /*1700*/  USEL UR5, UR16, UR6, !UP2 ;  /* 0x0000000610057287 */ /* 0x000fe4000d000000 */
[----:B------:R-:W-:-:S04]  /*1710*/  USEL UR4, UR20, UR4, !UP1 ;  /* 0x0000000414047287 */ /* 0x000fc8000c800000 */
[----:B------:R-:W-:Y:S02]  /*1720*/  UIADD3 UR6, UPT, UPT, UR5, -UR4, URZ ;  /* 0x8000000405067290 */ /* 0x000fe4000fffe0ff */
[----:B------:R-:W-:Y:S02]  /*1730*/  UIADD3 UR4, UPT, UPT, -UR5, UR4, URZ ;  /* 0x0000000405047290 */ /* 0x000fe4000fffe1ff */
[----:B------:R-:W-:Y:S02]  /*1740*/  UIMAD UR20, UR6, UR10, UR20 ;  /* 0x0000000a061472a4 */ /* 0x000fe4000f8e0214 */
[----:B------:R-:W-:-:S12]  /*1750*/  UIMAD UR16, UR4, UR12, UR16 ;  /* 0x0000000c041072a4 */ /* 0x000fd8000f8e0210 */
.L_x_20:
[----:B------:R-:W-:Y:S05]  /*1760*/  BRA.U !UP5, `(.L_x_21) ;  /* 0x000000010d0c7547 */ /* 0x000fea000b800000 */
[----:B------:R-:W-:Y:S01]  /*1770*/  UCGABAR_WAIT ;  /* 0x0000000000007dc7 */ /* 0x000fe20008000000 */
[----:B------:R-:W-:Y:S01]  /*1780*/  CCTL.IVALL ;  /* 0x00000000ff00798f */ /* 0x000fe20002000000 */
[----:B------:R-:W-:Y:S05]  /*1790*/  BRA `(.L_x_22) ;  /* 0x0000000000047947 */ /* 0x000fea0003800000 */
.L_x_21:
[----:B------:R-:W-:Y:S06]  /*17a0*/  BAR.SYNC.DEFER_BLOCKING 0x0 ;  /* 0x0000000000007b1d */ /* 0x000fec0000010000 */
.L_x_22:
[----:B------:R-:W-:Y:S05]  /*17b0*/  BRA.U UP0, `(.L_x_23) ;  /* 0x0000001500907547 */ /* 0x000fea000b800000 */
[----:B------:R-:W1:Y:S01]  /*17c0*/  LDCU UR6, c[0x0][0x38c] ;  /* 0x00007180ff0677ac */ /* 0x000e620008000800 */
[----:B------:R-:W2:Y:S01]  /*17d0*/  S2UR UR8, SR_CgaCtaId ;  /* 0x00000000000879c3 */ /* 0x000ea20000008800 */
[----:B------:R-:W-:Y:S01]  /*17e0*/  PLOP3.LUT P1, PT, PT, PT, UP3, 0x80, 0x8 ;  /* 0x000000000008781c */ /* 0x000fe20003f2f038 */
[----:B------:R-:W-:Y:S01]  /*17f0*/  IMAD.MOV.U32 R12, RZ, RZ, 0x1 ;  /* 0x00000001ff0c7424 */ /* 0x000fe200078e00ff */
[----:B------:R-:W-:Y:S01]  /*1800*/  UMOV UR7, 0x400 ;  /* 0x0000040000077882 */ /* 0x000fe20000000000 */
[----:B------:R-:W-:Y:S01]  /*1810*/  UISETP.NE.AND UP1, UPT, UR17, URZ, UPT ;  /* 0x000000ff1100728c */ /* 0x000fe2000bf25270 */
[----:B------:R-:W-:Y:S02]  /*1820*/  ISETP.EQ.OR P2, PT, R0, RZ, P3 ;  /* 0x000000ff0000720c */ /* 0x000fe40001f42670 */
[----:B------:R-:W-:Y:S02]  /*1830*/  CS2R R10, SRZ ;  /* 0x00000000000a7805 */ /* 0x000fe4000001ff00 */
[----:B------:R-:W-:Y:S01]  /*1840*/  PLOP3.LUT P1, PT, P1, PT, PT, 0x8, 0x80 ;  /* 0x000000000080781c */ /* 0x000fe20000f2e170 */
[----:B------:R-:W-:Y:S01]  /*1850*/  IMAD.MOV.U32 R9, RZ, RZ, RZ ;  /* 0x000000ffff097224 */ /* 0x000fe200078e00ff */
[----:B------:R-:W3:Y:S01]  /*1860*/  LDCU UR40, c[0x0][0x370] ;  /* 0x00006e00ff2877ac */ /* 0x000ee20008000800 */
[----:B------:R-:W-:Y:S01]  /*1870*/  IMAD.MOV.U32 R8, RZ, RZ, 0x1 ;  /* 0x00000001ff087424 */ /* 0x000fe200078e00ff */
[----:B------:R-:W4:Y:S01]  /*1880*/  LDCU.64 UR26, c[0x0][0x348] ;  /* 0x00006900ff1a77ac */ /* 0x000f220008000a00 */
[----:B-1----:R-:W-:-:S02]  /*1890*/  UIADD3 UR5, UPT, UPT, UR6, 0x3f, URZ ;  /* 0x0000003f06057890 */ /* 0x002fc4000fffe0ff */
[----:B------:R-:W-:Y:S02]  /*18a0*/  USHF.R.U32.HI UR45, URZ, 0x6, UR28 ;  /* 0x00000006ff2d7899 */ /* 0x000fe4000801161c */
[----:B------:R-:W-:Y:S02]  /*18b0*/  USHF.R.S32.HI UR4, URZ, 0x1f, UR5 ;  /* 0x0000001fff047899 */ /* 0x000fe40008011405 */
[----:B------:R-:W-:Y:S02]  /*18c0*/  UIADD3 UR46, UPT, UPT, UR6, 0x7e, URZ ;  /* 0x0000007e062e7890 */ /* 0x000fe4000fffe0ff */
[----:B------:R-:W-:Y:S02]  /*18d0*/  ULEA.HI UR4, UR4, UR5, URZ, 0x6 ;  /* 0x0000000504047291 */ /* 0x000fe4000f8f30ff */
[----:B--2---:R-:W-:Y:S02]  /*18e0*/  ULEA UR7, UR8, UR7, 0x18 ;  /* 0x0000000708077291 */ /* 0x004fe4000f8ec0ff */
[----:B------:R-:W-:-:S02]  /*18f0*/  USHF.R.S32.HI UR43, URZ, 0x6, UR4 ;  /* 0x00000006ff2b7899 */ /* 0x000fc40008011404 */
[----:B------:R-:W-:Y:S02]  /*1900*/  UIADD3 UR4, UPT, UPT, UR6, -0x1, URZ ;  /* 0xffffffff06047890 */ /* 0x000fe4000fffe0ff */
[----:B------:R-:W-:Y:S02]  /*1910*/  UISETP.LT.U32.AND UP0, UPT, UR43, 0xa, UPT ;  /* 0x0000000a2b00788c */ /* 0x000fe4000bf01070 */
[----:B------:R-:W-:Y:S02]  /*1920*/  UISETP.GE.U32.AND UP2, UPT, UR4, -0x7f, UPT ;  /* 0xffffff810400788c */ /* 0x000fe4000bf46070 */
[----:B------:R-:W-:Y:S01]  /*1930*/  USEL UR41, UR43, 0xa, UP0 ;  /* 0x0000000a2b297887 */ /* 0x000fe20008000000 */
[----:B------:R-:W1:Y:S03]  /*1940*/  LDCU UR39, c[0x0][0x374] ;  /* 0x00006e80ff2777ac */ /* 0x000e660008000800 */
[----:B------:R-:W-:-:S02]  /*1950*/  UIADD3 UR21, UPT, UPT, UR41, -0x1, URZ ;  /* 0xffffffff29157890 */ /* 0x000fc4000fffe0ff */
[----:B------:R-:W-:-:S03]  /*1960*/  USEL UR24, UR48, 0x2, UP1 ;  /* 0x0000000230187887 */ /* 0x000fc60008800000 */
[----:B------:R-:W-:Y:S02]  /*1970*/  @UP2 UIADD3 UR21, UPT, UPT, UR41, URZ, URZ ;  /* 0x000000ff29152290 */ /* 0x000fe4000fffe0ff */
[----:B------:R-:W-:Y:S02]  /*1980*/  UIADD3 UR29, UPT, UPT, UR7, 0x6400, UR28 ;  /* 0x00006400071d7890 */ /* 0x000fe4000fffe01c */
[----:B------:R-:W-:Y:S02]  /*1990*/  UIADD3 UR44, UPT, UPT, UR43, -UR41, URZ ;  /* 0x800000292b2c7290 */ /* 0x000fe4000fffe0ff */
[----:B------:R-:W-:Y:S01]  /*19a0*/  UIADD3 UR21, UPT, UPT, UR21, 0x1, URZ ;  /* 0x0000000115157890 */ /* 0x000fe2000fffe0ff */
[----:B---34-:R-:W-:-:S11]  /*19b0*/  UMOV UR5, URZ ;  /* 0x000000ff00057c82 */ /* 0x018fd60008000000 */
.L_x_43:
[----:B------:R-:W2:Y:S02]  /*19c0*/  S2UR UR4, SR_CgaCtaId ;  /* 0x00000000000479c3 */ /* 0x000ea40000008800 */
[----:B--2---:R-:W-:-:S09]  /*19d0*/  UISETP.NE.AND UP0, UPT, UR4, URZ, UPT ;  /* 0x000000ff0400728c */ /* 0x004fd2000bf05270 */
[----:B-1----:R-:W-:Y:S05]  /*19e0*/  BRA.U UP0, `(.L_x_24) ;  /* 0x0000000100287547 */ /* 0x002fea000b800000 */
[----:B------:R-:W-:Y:S02]  /*19f0*/  LEA R0, R9, UR7, 0x3 ;  /* 0x0000000709007c11 */ /* 0x000fe4000f8e18ff */
[----:B------:R-:W-:-:S04]  /*1a00*/  SHF.L.U32 R3, R8, 0x1f, RZ ;  /* 0x0000001f08037819 */ /* 0x000fc800000006ff */
[----:B------:R-:W2:Y:S02]  /*1a10*/  SYNCS.PHASECHK.TRANS64.TRYWAIT P0, [R0+URZ+0x160], R3 ;  /* 0x00016003000075a7 */ /* 0x000ea400080011ff */
[----:B--2---:R-:W-:Y:S05]  /*1a20*/  @!P0 BRA `(.L_x_25) ;  /* 0x00000080002c8947 */ /* 0x004fea0003800000 */
.L_x_139:
[----:B------:R3:W-:Y:S01]  /*1a30*/  SYNCS.ARRIVE.TRANS64.A1T0 RZ, [R0+URZ+0x150], RZ ;  /* 0x000150ff00ff79a7 */ /* 0x0007e200081000ff */
[----:B------:R-:W-:-:S05]  /*1a40*/  VIADD R9, R9, 0x1 ;  /* 0x0000000109097836 */ /* 0x000fca0000000000 */
[----:B------:R-:W-:-:S04]  /*1a50*/  ISETP.NE.AND P0, PT, R9, 0x2, PT ;  /* 0x000000020900780c */ /* 0x000fc80003f05270 */
[----:B--2---:R-:W-:Y:S02]  /*1a60*/  SEL R3, RZ, 0x1, P0 ;  /* 0x00000001ff037807 */ /* 0x004fe40000000000 */
[----:B------:R-:W-:Y:S02]  /*1a70*/  SEL R9, R9, RZ, P0 ;  /* 0x000000ff09097207 */ /* 0x000fe40000000000 */
[----:B------:R-:W-:-:S07]  /*1a80*/  LOP3.LUT R8, R8, R3, RZ, 0x3c, !PT ;  /* 0x0000000308087212 */ /* 0x000fce00078e3cff */
.L_x_24:
[----:B------:R-:W-:Y:S01]  /*1a90*/  ULEA UR4, UR5, UR7, 0x3 ;  /* 0x0000000705047291 */ /* 0x000fe2000f8e18ff */
[----:B---3--:R-:W-:Y:S01]  /*1aa0*/  SHF.L.U32 R0, R12, 0x1f, RZ ;  /* 0x0000001f0c007819 */ /* 0x008fe200000006ff */
[----:B------:R-:W-:Y:S02]  /*1ab0*/  UISETP.GE.U32.AND UP0, UPT, UR46, 0x7f, UPT ;  /* 0x0000007f2e00788c */ /* 0x000fe4000bf06070 */
[----:B------:R-:W-:Y:S02]  /*1ac0*/  USHF.L.U32 UR11, UR20, 0x8, URZ ;  /* 0x00000008140b7899 */ /* 0x000fe400080006ff */
[----:B------:R-:W-:Y:S01]  /*1ad0*/  ULEA UR35, UR16, UR45, 0x6 ;  /* 0x0000002d10237291 */ /* 0x000fe2000f8e30ff */
[----:B------:R-:W-:Y:S02]  /*1ae0*/  UMOV UR13, URZ ;  /* 0x000000ff000d7c82 */ /* 0x000fe40008000000 */
[----:B------:R2:W3:Y:S02]  /*1af0*/  SYNCS.PHASECHK.TRANS64.TRYWAIT P0, [UR4+0x50], R0 ;  /* 0x00005000ff0075a7 */ /* 0x0004e40008001104 */
[----:B------:R-:W-:Y:S07]  /*1b00*/  BRA.U !UP0, `(.L_x_26) ;  /* 0x0000000108bc7547 */ /* 0x000fee000b800000 */
[----:B------:R-:W-:Y:S01]  /*1b10*/  UMOV UR6, URZ ;  /* 0x000000ff00067c82 */ /* 0x000fe20008000000 */
[----:B------:R-:W-:-:S05]  /*1b20*/  UMOV UR4, UR5 ;  /* 0x0000000500047c82 */ /* 0x000fca0008000000 */
.L_x_32:
[----:B------:R-:W-:Y:S01]  /*1b30*/  ULEA UR33, UR4, UR7, 0x3 ;  /* 0x0000000704217291 */ /* 0x000fe2000f8e18ff */
[----:B---3--:R-:W-:Y:S01]  /*1b40*/  @!P3 MOV R2, 0x5000 ;  /* 0x000050000002b802 */ /* 0x008fe20000000f00 */
[----:B-1-3--:R-:W-:Y:S10]  /*1b50*/  @P0 BRA `(.L_x_27) ;  /* 0x00000000000c0947 */ /* 0x00aff40003800000 */
[----:B------:R-:W-:-:S04]  /*1b60*/  SHF.L.U32 R3, R12, 0x1f, RZ ;  /* 0x0000001f0c037819 */ /* 0x000fc800000006ff */
[----:B------:R-:W3:Y:S02]  /*1b70*/  SYNCS.PHASECHK.TRANS64.TRYWAIT P0, [UR33+0x50], R3 ;  /* 0x00005003ff0075a7 */ /* 0x000ee40008001121 */
[----:B---3--:R-:W-:Y:S05]  /*1b80*/  @!P0 BRA `(.L_x_28) ;  /* 0x0000007c00e88947 */ /* 0x008fea0003800000 */
.L_x_27:
[----:B------:R3:W-:Y:S01]  /*1b90*/  @!P3 SYNCS.ARRIVE.TRANS64 RZ, [UR33], R2 ;  /* 0x00000002ffffb9a7 */ /* 0x0007e20008000021 */
[----:B------:R-:W-:-:S04]  /*1ba0*/  ULOP3.LUT UR5, UR24, 0x2, URZ, 0xfc, !UPT ;  /* 0x0000000218057892 */ /* 0x000fc8000f8efcff */
[----:B------:R-:W-:-:S09]  /*1bb0*/  UISETP.NE.AND UP0, UPT, UR5, 0x2, UPT ;  /* 0x000000020500788c */ /* 0x000fd2000bf05270 */
[----:B------:R-:W-:Y:S05]  /*1bc0*/  BRA.U UP0, `(.L_x_29) ;  /* 0x0000000100047547 */ /* 0x000fea000b800000 */
[----:B-1----:R-:W-:Y:S05]  /*1bd0*/  BPT.TRAP 0x1 ;  /* 0x000000040000795c */ /* 0x002fea0000300000 */
.L_x_29:
[----:B------:R-:W-:Y:S04]  /*1be0*/  BSSY.RECONVERGENT B0, `(.L_x_30) ;  /* 0x0000003000007945 */ /* 0x000fe80003800200 */
[----:B------:R-:W-:Y:S05]  /*1bf0*/  @P2 BRA `(.L_x_31) ;  /* 0x0000000000042947 */ /* 0x000fea0003800000 */
[----:B-1----:R-:W-:Y:S05]  /*1c00*/  BPT.TRAP 0x1 ;  /* 0x000000040000795c */ /* 0x002fea0000300000 */
.L_x_31:
[----:B-1----:R-:W-:Y:S05]  /*1c10*/  BSYNC.RECONVERGENT B0 ;  /* 0x0000000000007941 */ /* 0x002fea0003800200 */
.L_x_30:
[----:B------:R-:W-:Y:S02]  /*1c20*/  UIADD3 UR5, UPT, UPT, UR4, 0x1, URZ ;  /* 0x0000000104057890 */ /* 0x000fe4000fffe0ff */
[----:B------:R-:W-:Y:S02]  /*1c30*/  ULEA UR32, UR4, UR28, 0xc ;  /* 0x0000001c04207291 */ /* 0x000fe4000f8e60ff */
[----:B------:R-:W-:Y:S02]  /*1c40*/  UISETP.NE.AND UP0, UPT, UR5, 0xa, UPT ;  /* 0x0000000a0500788c */ /* 0x000fe4000bf05270 */
[----:B------:R-:W-:Y:S02]  /*1c50*/  UIADD3 UR16, UP1, UPT, UR26, 0x80, URZ ;  /* 0x000000801a107890 */ /* 0x000fe4000ff3e0ff */
[----:B------:R-:W-:Y:S02]  /*1c60*/  USEL UR9, URZ, 0x1, UP0 ;  /* 0x00000001ff097887 */ /* 0x000fe40008000000 */
[----:B------:R-:W-:-:S02]  /*1c70*/  USEL UR5, UR5, URZ, UP0 ;  /* 0x000000ff05057287 */ /* 0x000fc40008000000 */
[----:B------:R-:W-:Y:S02]  /*1c80*/  UIADD3 UR14, UP0, UPT, UR26, 0x180, URZ ;  /* 0x000001801a0e7890 */ /* 0x000fe4000ff1e0ff */
[----:B------:R-:W-:Y:S01]  /*1c90*/  ULEA UR8, UR5, UR7, 0x3 ;  /* 0x0000000705087291 */ /* 0x000fe2000f8e18ff */
[----:B------:R-:W-:Y:S01]  /*1ca0*/  LOP3.LUT R12, R12, UR9, RZ, 0x3c, !PT ;  /* 0x000000090c0c7c12 */ /* 0x000fe2000f8e3cff */
[----:B------:R-:W-:Y:S02]  /*1cb0*/  USHF.L.U32 UR34, UR6, 0x6, URZ ;  /* 0x0000000606227899 */ /* 0x000fe400080006ff */
[----:B------:R-:W-:Y:S01]  /*1cc0*/  UIADD3.X UR17, UPT, UPT, URZ, UR27, URZ, UP1, !UPT ;  /* 0x0000001bff117290 */ /* 0x000fe20008ffe4ff */
[----:B--2---:R-:W-:Y:S01]  /*1cd0*/  SHF.L.U32 R0, R12, 0x1f, RZ ;  /* 0x0000001f0c007819 */ /* 0x004fe200000006ff */
[----:B------:R-:W-:Y:S02]  /*1ce0*/  UIADD3 UR32, UPT, UPT, UR7, 0x6400, UR32 ;  /* 0x0000640007207890 */ /* 0x000fe4000fffe020 */
[----:B------:R-:W-:Y:S01]  /*1cf0*/  UIADD3.X UR15, UPT, UPT, URZ, UR27, URZ, UP0, !UPT ;  /* 0x0000001bff0f7290 */ /* 0x000fe200087fe4ff */
[----:B------:R4:W1:Y:S01]  /*1d00*/  SYNCS.PHASECHK.TRANS64.TRYWAIT P0, [UR8+0x50], R0 ;  /* 0x00005000ff0075a7 */ /* 0x0008620008001108 */
[----:B------:R-:W-:Y:S01]  /*1d10*/  ULEA UR8, UR4, UR7, 0xe ;  /* 0x0000000704087291 */ /* 0x000fe2000f8e70ff */
[----:B------:R-:W-:Y:S01]  /*1d20*/  UMOV UR13, 0xf0000 ;  /* 0x000f0000000d7882 */ /* 0x000fe20000000000 */
[----:B------:R-:W-:-:S02]  /*1d30*/  UMOV UR18, 0x0 ;  /* 0x0000000000127882 */ /* 0x000fc40000000000 */
[----:B------:R-:W-:Y:S01]  /*1d40*/  UIADD3 UR8, UPT, UPT, UR8, 0x10400, URZ ;  /* 0x0001040008087890 */ /* 0x000fe2000fffe0ff */
[----:B------:R-:W-:Y:S01]  /*1d50*/  UMOV UR19, 0x10000000 ;  /* 0x1000000000137882 */ /* 0x000fe20000000000 */
[----:B------:R-:W-:Y:S01]  /*1d60*/  UMOV UR12, UR36 ;  /* 0x00000024000c7c82 */ /* 0x000fe20008000000 */
[----:B------:R-:W-:Y:S01]  /*1d70*/  UMOV UR9, UR33 ;  /* 0x0000002100097c82 */ /* 0x000fe20008000000 */
[----:B------:R-:W-:Y:S01]  /*1d80*/  UMOV UR10, UR34 ;  /* 0x00000022000a7c82 */ /* 0x000fe20008000000 */
[----:B------:R2:W-:Y:S01]  /*1d90*/  UTMALDG.3D.MULTICAST [UR32], [UR16], UR13, desc[UR18] ;  /* 0x00001220100073b4 */ /* 0x0005e2000801180d */
[----:B------:R-:W-:Y:S01]  /*1da0*/  UIADD3 UR6, UPT, UPT, UR6, 0x1, URZ ;  /* 0x0000000106067890 */ /* 0x000fe2000fffe0ff */
[----:B------:R-:W-:-:S03]  /*1db0*/  UMOV UR4, UR5 ;  /* 0x0000000500047c82 */ /* 0x000fc60008000000 */
[----:B------:R-:W-:Y:S01]  /*1dc0*/  UISETP.NE.AND UP0, UPT, UR6, UR21, UPT ;  /* 0x000000150600728c */ /* 0x000fe2000bf05270 */
[----:B------:R4:W-:Y:S01]  /*1dd0*/  UTMALDG.3D [UR8], [UR14], desc[UR18] ;  /* 0x000012080e0075b4 */ /* 0x0009e20008011000 */
[----:B--2---:R-:W-:-:S07]  /*1de0*/  UMOV UR13, UR21 ;  /* 0x00000015000d7c82 */ /* 0x004fce0008000000 */
[----:B----4-:R-:W-:Y:S05]  /*1df0*/  BRA.U UP0, `(.L_x_32) ;  /* 0xfffffffd004c7547 */ /* 0x010fea000b83ffff */
.L_x_26:
[----:B------:R-:W-:Y:S01]  /*1e00*/  ULEA UR4, UR5, UR7, 0x3 ;  /* 0x0000000705047291 */ /* 0x000fe2000f8e18ff */
[----:B--2---:R-:W-:Y:S01]  /*1e10*/  SHF.L.U32 R0, R12, 0x1f, RZ ;  /* 0x0000001f0c007819 */ /* 0x004fe200000006ff */
[----:B------:R-:W-:Y:S01]  /*1e20*/  @!P1 SYNCS.ARRIVE.TRANS64.A1T0 RZ, [UR7+0xe8], RZ ;  /* 0x0000e8ffffff99a7 */ /* 0x000fe20008100007 */
[----:B------:R-:W-:-:S06]  /*1e30*/  UISETP.GT.AND UP0, UPT, UR43, UR41, UPT ;  /* 0x000000292b00728c */ /* 0x000fcc000bf04270 */
[----:B-1-3--:R1:W2:Y:S03]  /*1e40*/  SYNCS.PHASECHK.TRANS64.TRYWAIT P0, [UR4+0x50], R0 ;  /* 0x00005000ff0075a7 */ /* 0x00a2a60008001104 */
[----:B------:R-:W-:Y:S05]  /*1e50*/  BRA.U !UP0, `(.L_x_33) ;  /* 0x0000000108bc7547 */ /* 0x000fea000b800000 */
[----:B------:R-:W-:Y:S01]  /*1e60*/  UIADD3 UR25, UPT, UPT, UR44, UR13, URZ ;  /* 0x0000000d2c197290 */ /* 0x000fe2000fffe0ff */
[----:B------:R-:W-:-:S11]  /*1e70*/  UMOV UR4, UR5 ;  /* 0x0000000500047c82 */ /* 0x000fd60008000000 */
.L_x_39:
[----:B------:R-:W-:Y:S01]  /*1e80*/  ULEA UR17, UR4, UR7, 0x3 ;  /* 0x0000000704117291 */ /* 0x000fe2000f8e18ff */
[----:B--2---:R-:W-:Y:S01]  /*1e90*/  @!P3 MOV R2, 0x5000 ;  /* 0x000050000002b802 */ /* 0x004fe20000000f00 */
[----:B--2-4-:R-:W-:Y:S10]  /*1ea0*/  @P0 BRA `(.L_x_34) ;  /* 0x00000000000c0947 */ /* 0x014ff40003800000 */
[----:B------:R-:W-:-:S04]  /*1eb0*/  SHF.L.U32 R3, R12, 0x1f, RZ ;  /* 0x0000001f0c037819 */ /* 0x000fc800000006ff */
[----:B------:R-:W2:Y:S02]  /*1ec0*/  SYNCS.PHASECHK.TRANS64.TRYWAIT P0, [UR17+0x50], R3 ;  /* 0x00005003ff0075a7 */ /* 0x000ea40008001111 */
[----:B--2---:R-:W-:Y:S05]  /*1ed0*/  @!P0 BRA `(.L_x_35) ;  /* 0x0000007c002c8947 */ /* 0x004fea0003800000 */
.L_x_34:
[----:B------:R2:W-:Y:S01]  /*1ee0*/  @!P3 SYNCS.ARRIVE.TRANS64 RZ, [UR17], R2 ;  /* 0x00000002ffffb9a7 */ /* 0x0005e20008000011 */
[----:B------:R-:W-:-:S04]  /*1ef0*/  ULOP3.LUT UR5, UR24, 0x2, URZ, 0xfc, !UPT ;  /* 0x0000000218057892 */ /* 0x000fc8000f8efcff */
[----:B------:R-:W-:-:S09]  /*1f00*/  UISETP.NE.AND UP0, UPT, UR5, 0x2, UPT ;  /* 0x000000020500788c */ /* 0x000fd2000bf05270 */
[----:B------:R-:W-:Y:S05]  /*1f10*/  BRA.U UP0, `(.L_x_36) ;  /* 0x0000000100047547 */ /* 0x000fea000b800000 */
[----:B------:R-:W-:Y:S05]  /*1f20*/  BPT.TRAP 0x1 ;  /* 0x000000040000795c */ /* 0x000fea0000300000 */
.L_x_36:
[----:B------:R-:W-:Y:S04]  /*1f30*/  BSSY.RECONVERGENT B0, `(.L_x_37) ;  /* 0x0000003000007945 */ /* 0x000fe80003800200 */
[----:B------:R-:W-:Y:S05]  /*1f40*/  @P2 BRA `(.L_x_38) ;  /* 0x0000000000042947 */ /* 0x000fea0003800000 */
[----:B------:R-:W-:Y:S05]  /*1f50*/  BPT.TRAP 0x1 ;  /* 0x000000040000795c */ /* 0x000fea0000300000 */
.L_x_38:
[----:B------:R-:W-:Y:S05]  /*1f60*/  BSYNC.RECONVERGENT B0 ;  /* 0x0000000000007941 */ /* 0x000fea0003800200 */
.L_x_37:
[----:B------:R-:W-:Y:S02]  /*1f70*/  UIADD3 UR5, UPT, UPT, UR4, 0x1, URZ ;  /* 0x0000000104057890 */ /* 0x000fe4000fffe0ff */
[----:B------:R-:W-:Y:S02]  /*1f80*/  UIADD3 UR14, UP1, UPT, UR26, 0x80, URZ ;  /* 0x000000801a0e7890 */ /* 0x000fe4000ff3e0ff */
[----:B------:R-:W-:Y:S02]  /*1f90*/  UISETP.NE.AND UP0, UPT, UR5, 0xa, UPT ;  /* 0x0000000a0500788c */ /* 0x000fe4000bf05270 */
[----:B------:R-:W-:Y:S02]  /*1fa0*/  USHF.L.U32 UR18, UR13, 0x6, URZ ;  /* 0x000000060d127899 */ /* 0x000fe400080006ff */
[----:B------:R-:W-:Y:S02]  /*1fb0*/  USEL UR8, URZ, 0x1, UP0 ;  /* 0x00000001ff087887 */ /* 0x000fe40008000000 */
[----:B------:R-:W-:-:S02]  /*1fc0*/  USEL UR5, UR5, URZ, UP0 ;  /* 0x000000ff05057287 */ /* 0x000fc40008000000 */
[----:B------:R-:W-:Y:S02]  /*1fd0*/  UIADD3 UR22, UP0, UPT, UR26, 0x180, URZ ;  /* 0x000001801a167890 */ /* 0x000fe4000ff1e0ff */
[----:B------:R-:W-:Y:S01]  /*1fe0*/  LOP3.LUT R12, R12, UR8, RZ, 0x3c, !PT ;  /* 0x000000080c0c7c12 */ /* 0x000fe2000f8e3cff */
[----:B------:R-:W-:Y:S02]  /*1ff0*/  ULEA UR6, UR5, UR7, 0x3 ;  /* 0x0000000705067291 */ /* 0x000fe4000f8e18ff */
[----:B------:R-:W-:Y:S01]  /*2000*/  ULEA UR8, UR4, UR7, 0xe ;  /* 0x0000000704087291 */ /* 0x000fe2000f8e70ff */
[----:B-1----:R-:W-:Y:S01]  /*2010*/  SHF.L.U32 R0, R12, 0x1f, RZ ;  /* 0x0000001f0c007819 */ /* 0x002fe200000006ff */
[----:B------:R-:W-:Y:S02]  /*2020*/  ULEA UR16, UR4, UR29, 0xc ;  /* 0x0000001d04107291 */ /* 0x000fe4000f8e60ff */
[----:B------:R-:W-:Y:S02]  /*2030*/  UIADD3.X UR15, UPT, UPT, URZ, UR27, URZ, UP1, !UPT ;  /* 0x0000001bff0f7290 */ /* 0x000fe40008ffe4ff */
[----:B------:R-:W-:Y:S01]  /*2040*/  UIADD3 UR8, UPT, UPT, UR8, 0x10400, URZ ;  /* 0x0001040008087890 */ /* 0x000fe2000fffe0ff */
[----:B------:R3:W4:Y:S01]  /*2050*/  SYNCS.PHASECHK.TRANS64.TRYWAIT P0, [UR6+0x50], R0 ;  /* 0x00005000ff0075a7 */ /* 0x0007220008001106 */
[----:B------:R-:W-:Y:S01]  /*2060*/  UIADD3.X UR23, UPT, UPT, URZ, UR27, URZ, UP0, !UPT ;  /* 0x0000001bff177290 */ /* 0x000fe200087fe4ff */
[----:B------:R-:W-:Y:S01]  /*2070*/  UMOV UR6, 0xf0000 ;  /* 0x000f000000067882 */ /* 0x000fe20000000000 */
[----:B------:R-:W-:Y:S01]  /*2080*/  UMOV UR30, 0x0 ;  /* 0x00000000001e7882 */ /* 0x000fe20000000000 */
[----:B------:R-:W-:Y:S01]  /*2090*/  UMOV UR31, 0x10000000 ;  /* 0x10000000001f7882 */ /* 0x000fe20000000000 */
[----:B------:R-:W-:Y:S01]  /*20a0*/  UMOV UR19, UR35 ;  /* 0x0000002300137c82 */ /* 0x000fe20008000000 */
[----:B------:R-:W-:Y:S01]  /*20b0*/  UMOV UR20, UR36 ;  /* 0x0000002400147c82 */ /* 0x000fe20008000000 */
[----:B------:R-:W-:Y:S01]  /*20c0*/  UMOV UR12, UR36 ;  /* 0x00000024000c7c82 */ /* 0x000fe20008000000 */
[----:B------:R-:W-:Y:S01]  /*20d0*/  UMOV UR9, UR17 ;  /* 0x0000001100097c82 */ /* 0x000fe20008000000 */
[----:B------:R-:W-:Y:S01]  /*20e0*/  UMOV UR10, UR18 ;  /* 0x00000012000a7c82 */ /* 0x000fe20008000000 */
[----:B------:R3:W-:Y:S01]  /*20f0*/  UTMALDG.3D.MULTICAST [UR16], [UR14], UR6, desc[UR30] ;  /* 0x00001e100e0073b4 */ /* 0x0007e20008011806 */
[----:B------:R-:W-:Y:S01]  /*2100*/  UIADD3 UR13, UPT, UPT, UR13, 0x1, URZ ;  /* 0x000000010d0d7890 */ /* 0x000fe2000fffe0ff */
[----:B------:R-:W-:-:S03]  /*2110*/  UMOV UR4, UR5 ;  /* 0x0000000500047c82 */ /* 0x000fc60008000000 */
[----:B------:R-:W-:Y:S01]  /*2120*/  UISETP.NE.AND UP0, UPT, UR13, UR25, UPT ;  /* 0x000000190d00728c */ /* 0x000fe2000bf05270 */
[----:B------:R3:W-:Y:S08]  /*2130*/  UTMALDG.3D [UR8], [UR22], desc[UR30] ;  /* 0x00001e08160075b4 */ /* 0x0007f00008011000 */
[----:B---3--:R-:W-:Y:S05]  /*2140*/  BRA.U UP0, `(.L_x_39) ;  /* 0xfffffffd004c7547 */ /* 0x008fea000b83ffff */
.L_x_33:
[C---:B------:R-:W-:Y:S01]  /*2150*/  LEA R3, R11.reuse, UR7, 0x3 ;  /* 0x000000070b037c11 */ /* 0x040fe2000f8e18ff */
[----:B------:R-:W-:Y:S01]  /*2160*/  NOP ;  /* 0x0000000000007918 */ /* 0x000fe20000000000 */
[----:B-1----:R-:W-:Y:S02]  /*2170*/  SHF.L.U32 R0, R10, 0x1f, RZ ;  /* 0x0000001f0a007819 */ /* 0x002fe400000006ff */
[----:B------:R-:W-:Y:S02]  /*2180*/  LEA R5, R11, UR7, 0x4 ;  /* 0x000000070b057c11 */ /* 0x000fe4000f8e20ff */
[----:B--2-4-:R-:W1:Y:S02]  /*2190*/  SYNCS.PHASECHK.TRANS64.TRYWAIT P0, [R3+URZ+0xf0], R0 ;  /* 0x0000f000030075a7 */ /* 0x014e6400080011ff */
[----:B-1----:R-:W-:Y:S05]  /*21a0*/  @!P0 BRA `(.L_x_40) ;  /* 0x0000007800908947 */ /* 0x002fea0003800000 */
.L_x_142:
[----:B------:R-:W2:Y:S01]  /*21b0*/  LDS.128 R4, [R5+0x180] ;  /* 0x0001800005047984 */ /* 0x000ea20000000c00 */
[----:B------:R-:W-:Y:S01]  /*21c0*/  UISETP.GE.AND UP0, UPT, UR42, 0x1, UPT ;  /* 0x000000012a00788c */ /* 0x000fe2000bf06270 */
[----:B------:R-:W-:Y:S01]  /*21d0*/  @!PT LDS RZ, [RZ] ;  /* 0x00000000fffff984 */ /* 0x000fe20000000800 */
[----:B------:R-:W-:Y:S01]  /*21e0*/  @!PT LDS RZ, [RZ] ;  /* 0x00000000fffff984 */ /* 0x000fe20000000800 */
[----:B------:R-:W-:Y:S01]  /*21f0*/  @!PT LDS RZ, [RZ] ;  /* 0x00000000fffff984 */ /* 0x000fe20000000800 */
[----:B------:R-:W-:Y:S01]  /*2200*/  @!PT LDS RZ, [RZ] ;  /* 0x00000000fffff984 */ /* 0x000fe20000000800 */
[----:B------:R3:W-:Y:S06]  /*2210*/  MEMBAR.ALL.CTA ;  /* 0x0000000000007992 */ /* 0x0007ec0000008000 */
[----:B---3--:R-:W3:Y:S01]  /*2220*/  FENCE.VIEW.ASYNC.S ;  /* 0x00000000000073c6 */ /* 0x008ee20000000000 */
[----:B--2---:R-:W-:-:S13]  /*2230*/  LOP3.LUT P0, RZ, R6, 0x1, RZ, 0xc0, !PT ;  /* 0x0000000106ff7812 */ /* 0x004fda000780c0ff */
[----:B---3--:R-:W-:Y:S01]  /*2240*/  VOTEU.ANY UP1, P0 ;  /* 0x0000000000ff7886 */ /* 0x008fe20000020100 */
[----:B------:R-:W-:-:S13]  /*2250*/  PLOP3.LUT P0, PT, PT, PT, UP1, 0x80, 0x8 ;  /* 0x000000000008781c */ /* 0x000fda0003f0f018 */
[----:B-1----:R-:W-:Y:S02]  /*2260*/  @P0 LOP3.LUT R0, R5, 0xffff, RZ, 0xc0, !PT ;  /* 0x0000ffff05000812 */ /* 0x002fe400078ec0ff */
[----:B------:R-:W-:Y:S02]  /*2270*/  @P0 MOV R2, R4 ;  /* 0x0000000400020202 */ /* 0x000fe40000000f00 */
[----:B------:R-:W-:Y:S01]  /*2280*/  @P0 R2UR UR6, R0 ;  /* 0x00000000000602ca */ /* 0x000fe200000e0000 */
[----:B------:R-:W-:Y:S01]  /*2290*/  VIADD R0, R3, 0x100 ;  /* 0x0000010003007836 */ /* 0x000fe20000000000 */
[----:B------:R-:W-:Y:S02]  /*22a0*/  @P0 SHF.R.U32.HI R4, RZ, 0x10, R5 ;  /* 0x00000010ff040819 */ /* 0x000fe40000011605 */
[----:B------:R-:W-:Y:S02]  /*22b0*/  @P0 R2UR UR8, R2 ;  /* 0x00000000020802ca */ /* 0x000fe400000e0000 */
[----:B------:R-:W-:-:S02]  /*22c0*/  PRMT R0, RZ, 0x654, R0 ;  /* 0x00000654ff007816 */ /* 0x000fc40000000000 */
[----:B------:R-:W-:Y:S02]  /*22d0*/  @P0 R2UR UR4, R4 ;  /* 0x00000000040402ca */ /* 0x000fe400000e0000 */
[----:B------:R1:W-:Y:S03]  /*22e0*/  SYNCS.ARRIVE.TRANS64.RED.A1T0 RZ, [R0+URZ], RZ ;  /* 0x000000ff00ff79a7 */ /* 0x0003e600081004ff */
[----:B------:R-:W-:-:S04]  /*22f0*/  @UP1 UMOV UR37, UR6 ;  /* 0x0000000600251c82 */ /* 0x000fc80008000000 */
[----:B------:R-:W-:-:S04]  /*2300*/  @UP1 UMOV UR38, UR8 ;  /* 0x0000000800261c82 */ /* 0x000fc80008000000 */
[----:B------:R-:W-:Y:S01]  /*2310*/  @UP1 UMOV UR36, UR4 ;  /* 0x0000000400241c82 */ /* 0x000fe20008000000 */
[----:B------:R-:W-:Y:S05]  /*2320*/  BRA.U !UP0, `(.L_x_41) ;  /* 0x0000000108d47547 */ /* 0x000fea000b800000 */
[----:B------:R-:W2:Y:S01]  /*2330*/  LDCU.128 UR12, c[0x0][0xb10] ;  /* 0x00016200ff0c77ac */ /* 0x000ea20008000c00 */
[----:B------:R-:W3:Y:S01]  /*2340*/  LDCU UR25, c[0x0][0xb20] ;  /* 0x00016400ff1977ac */ /* 0x000ee20008000800 */
[----:B------:R-:W4:Y:S01]  /*2350*/  LDCU UR20, c[0x0][0xb0c] ;  /* 0x00016180ff1477ac */ /* 0x000f220008000800 */
[----:B------:R-:W1:Y:S01]  /*2360*/  LDCU.64 UR10, c[0x0][0xb28] ;  /* 0x00016500ff0a77ac */ /* 0x000e620008000a00 */
[----:B------:R-:W-:Y:S02]  /*2370*/  UISETP.NE.AND UP3, UPT, UR42, 0x1, UPT ;  /* 0x000000012a00788c */ /* 0x000fe4000bf65270 */
[----:B--2---:R-:W-:Y:S02]  /*2380*/  UIMAD.WIDE.U32 UR16, UR39, UR15, URZ ;  /* 0x0000000f271072a5 */ /* 0x004fe4000f8e00ff */
[----:B------:R-:W-:Y:S02]  /*2390*/  UIMAD.WIDE.U32 UR8, UR40, UR12, URZ ;  /* 0x0000000c280872a5 */ /* 0x000fe4000f8e00ff */
[----:B------:R-:W-:-:S02]  /*23a0*/  UISETP.NE.AND UP0, UPT, UR14, 0x1, UPT ;  /* 0x000000010e00788c */ /* 0x000fc4000bf05270 */
[----:B------:R-:W-:Y:S01]  /*23b0*/  UIMAD.WIDE.U32 UR22, UR37, UR15, URZ ;  /* 0x0000000f251672a5 */ /* 0x000fe2000f8e00ff */
[----:B------:R-:W-:Y:S02]  /*23c0*/  UMOV UR16, UR17 ;  /* 0x0000001100107c82 */ /* 0x000fe40008000000 */
[----:B------:R-:W-:Y:S01]  /*23d0*/  UMOV UR8, UR9 ;  /* 0x0000000900087c82 */ /* 0x000fe20008000000 */
[----:B---3--:R-:W-:Y:S02]  /*23e0*/  USHF.R.U32.HI UR16, URZ, UR25, UR16 ;  /* 0x00000019ff107299 */ /* 0x008fe40008011610 */
[----:B----4-:R-:W-:Y:S02]  /*23f0*/  UISETP.NE.AND UP2, UPT, UR20, 0x1, UPT ;  /* 0x000000011400788c */ /* 0x010fe4000bf45270 */
[----:B------:R-:W-:Y:S02]  /*2400*/  USHF.R.U32.HI UR8, URZ, UR13, UR8 ;  /* 0x0000000dff087299 */ /* 0x000fe40008011608 */
[----:B------:R-:W-:-:S02]  /*2410*/  USEL UR6, UR39, UR16, !UP0 ;  /* 0x0000001027067287 */ /* 0x000fc4000c000000 */
[----:B------:R-:W-:Y:S02]  /*2420*/  USEL UR8, UR40, UR8, !UP2 ;  /* 0x0000000828087287 */ /* 0x000fe4000d000000 */
[----:B-1----:R-:W-:Y:S01]  /*2430*/  UIMAD.WIDE.U32 UR16, UR6, UR10, URZ ;  /* 0x0000000a061072a5 */ /* 0x002fe2000f8e00ff */
[----:B------:R-:W-:Y:S01]  /*2440*/  UMOV UR4, UR23 ;  /* 0x0000001700047c82 */ /* 0x000fe20008000000 */
[----:B------:R-:W-:Y:S02]  /*2450*/  UIMAD.WIDE.U32 UR18, UR38, UR12, URZ ;  /* 0x0000000c261272a5 */ /* 0x000fe4000f8e00ff */
[----:B------:R-:W-:-:S03]  /*2460*/  UIMAD.WIDE.U32 UR22, UR8, UR10, URZ ;  /* 0x0000000a081672a5 */ /* 0x000fc6000f8e00ff */
[----:B------:R-:W-:Y:S01]  /*2470*/  UMOV UR16, UR17 ;  /* 0x0000001100107c82 */ /* 0x000fe20008000000 */
[----:B------:R-:W-:Y:S02]  /*2480*/  USHF.R.U32.HI UR4, URZ, UR25, UR4 ;  /* 0x00000019ff047299 */ /* 0x000fe40008011604 */
[----:B------:R-:W-:Y:S01]  /*2490*/  @UP3 USHF.R.U32.HI UR6, URZ, UR11, UR16 ;  /* 0x0000000bff063299 */ /* 0x000fe20008011610 */
[----:B------:R-:W-:Y:S01]  /*24a0*/  UMOV UR18, UR19 ;  /* 0x0000001300127c82 */ /* 0x000fe20008000000 */
[----:B------:R-:W-:Y:S01]  /*24b0*/  UMOV UR22, UR23 ;  /* 0x0000001700167c82 */ /* 0x000fe20008000000 */
[----:B------:R-:W-:Y:S02]  /*24c0*/  USHF.R.U32.HI UR13, URZ, UR13, UR18 ;  /* 0x0000000dff0d7299 */ /* 0x000fe40008011612 */
[----:B------:R-:W-:Y:S02]  /*24d0*/  USEL UR4, UR37, UR4, !UP0 ;  /* 0x0000000425047287 */ /* 0x000fe4000c000000 */
[----:B------:R-:W-:-:S02]  /*24e0*/  @UP3 USHF.R.U32.HI UR8, URZ, UR11, UR22 ;  /* 0x0000000bff083299 */ /* 0x000fc40008011616 */
[----:B------:R-:W-:Y:S02]  /*24f0*/  UIMAD UR9, UR42, UR6, URZ ;  /* 0x000000062a0972a4 */ /* 0x000fe4000f8e02ff */
[----:B------:R-:W-:Y:S02]  /*2500*/  USEL UR6, UR38, UR13, !UP2 ;  /* 0x0000000d26067287 */ /* 0x000fe4000d000000 */
[----:B------:R-:W-:Y:S02]  /*2510*/  UIMAD UR12, UR42, UR8, URZ ;  /* 0x000000082a0c72a4 */ /* 0x000fe4000f8e02ff */
[----:B------:R-:W-:Y:S02]  /*2520*/  UISETP.GE.AND UP0, UPT, UR4, UR9, UPT ;  /* 0x000000090400728c */ /* 0x000fe4000bf06270 */
[----:B------:R-:W-:Y:S02]  /*2530*/  UIMAD.WIDE.U32 UR16, UR4, UR10, URZ ;  /* 0x0000000a041072a5 */ /* 0x000fe4000f8e00ff */
[----:B------:R-:W-:-:S02]  /*2540*/  UISETP.GE.OR UP0, UPT, UR6, UR12, UP0 ;  /* 0x0000000c0600728c */ /* 0x000fc40008706670 */
        /* <DEDUP_REMOVED lines=19> */
.L_x_41:
[----:B------:R-:W2:Y:S02]  /*2680*/  LDCU UR4, c[0x0][0xb30] ;  /* 0x00016600ff0477ac */ /* 0x000ea40008000800 */
[----:B--2---:R-:W-:-:S09]  /*2690*/  UISETP.NE.AND UP0, UPT, UR4, 0x1, UPT ;  /* 0x000000010400788c */ /* 0x004fd2000bf05270 */
[----:B------:R-:W-:Y:S05]  /*26a0*/  BRA.U UP0, `(.L_x_42) ;  /* 0x0000000100447547 */ /* 0x000fea000b800000 */
[----:B------:R-:W2:Y:S01]  /*26b0*/  LDCU.128 UR12, c[0x0][0xb10] ;  /* 0x00016200ff0c77ac */ /* 0x000ea20008000c00 */
[----:B------:R-:W3:Y:S01]  /*26c0*/  LDCU UR16, c[0x0][0xb0c] ;  /* 0x00016180ff1077ac */ /* 0x000ee20008000800 */
[----:B------:R-:W4:Y:S01]  /*26d0*/  LDCU UR17, c[0x0][0xb20] ;  /* 0x00016400ff1177ac */ /* 0x000f220008000800 */
[----:B--2---:R-:W-:Y:S02]  /*26e0*/  UIMAD.WIDE.U32 UR10, UR38, UR12, URZ ;  /* 0x0000000c260a72a5 */ /* 0x004fe4000f8e00ff */
[----:B------:R-:W-:Y:S02]  /*26f0*/  UIMAD.WIDE.U32 UR8, UR37, UR15, URZ ;  /* 0x0000000f250872a5 */ /* 0x000fe4000f8e00ff */
[----:B---3--:R-:W-:Y:S02]  /*2700*/  UISETP.NE.AND UP2, UPT, UR16, 0x1, UPT ;  /* 0x000000011000788c */ /* 0x008fe4000bf45270 */
[----:B------:R-:W-:Y:S01]  /*2710*/  UISETP.NE.AND UP0, UPT, UR14, 0x1, UPT ;  /* 0x000000010e00788c */ /* 0x000fe2000bf05270 */
[----:B------:R-:W-:-:S02]  /*2720*/  UMOV UR6, UR11 ;  /* 0x0000000b00067c82 */ /* 0x000fc40008000000 */
[----:B------:R-:W-:Y:S01]  /*2730*/  UMOV UR4, UR9 ;  /* 0x0000000900047c82 */ /* 0x000fe20008000000 */
[----:B------:R-:W-:Y:S02]  /*2740*/  USHF.R.U32.HI UR6, URZ, UR13, UR6 ;  /* 0x0000000dff067299 */ /* 0x000fe40008011606 */
[----:B----4-:R-:W-:Y:S02]  /*2750*/  USHF.R.U32.HI UR4, URZ, UR17, UR4 ;  /* 0x00000011ff047299 */ /* 0x010fe40008011604 */
[----:B------:R-:W-:Y:S02]  /*2760*/  USEL UR6, UR38, UR6, !UP2 ;  /* 0x0000000626067287 */ /* 0x000fe4000d000000 */
[----:B------:R-:W-:-:S04]  /*2770*/  USEL UR4, UR37, UR4, !UP0 ;  /* 0x0000000425047287 */ /* 0x000fc8000c000000 */
[----:B------:R-:W-:Y:S02]  /*2780*/  UIADD3 UR8, UPT, UPT, UR6, -UR4, URZ ;  /* 0x8000000406087290 */ /* 0x000fe4000fffe0ff */
[----:B------:R-:W-:Y:S02]  /*2790*/  UIADD3 UR4, UPT, UPT, -UR6, UR4, URZ ;  /* 0x0000000406047290 */ /* 0x000fe4000fffe1ff */
[----:B------:R-:W-:Y:S02]  /*27a0*/  UIMAD UR37, UR8, UR14, UR37 ;  /* 0x0000000e082572a4 */ /* 0x000fe4000f8e0225 */
[----:B------:R-:W-:-:S12]  /*27b0*/  UIMAD UR38, UR4, UR16, UR38 ;  /* 0x00000010042672a4 */ /* 0x000fd8000f8e0226 */
.L_x_42:
[----:B------:R-:W-:Y:S01]  /*27c0*/  VIADD R11, R11, 0x1 ;  /* 0x000000010b0b7836 */ /* 0x000fe20000000000 */
[----:B------:R-:W-:Y:S01]  /*27d0*/  R2UR UR4, R87 ;  /* 0x00000000570472ca */ /* 0x000fe200000e0000 */
[----:B------:R-:W-:Y:S01]  /*27e0*/  UIADD3 UR20, UPT, UPT, UR37, UR59, URZ ;  /* 0x0000003b25147290 */ /* 0x000fe2000fffe0ff */
[----:B------:R-:W-:Y:S02]  /*27f0*/  PLOP3.LUT P1, PT, PT, PT, PT, 0x80, 0x8 ;  /* 0x000000000008781c */ /* 0x000fe40003f2f070 */
[----:B------:R-:W-:-:S04]  /*2800*/  ISETP.NE.AND P0, PT, R11, 0x2, PT ;  /* 0x000000020b00780c */ /* 0x000fc80003f05270 */
[----:B------:R-:W-:Y:S02]  /*2810*/  SEL R3, RZ, 0x1, P0 ;  /* 0x00000001ff037807 */ /* 0x000fe40000000000 */
[----:B------:R-:W-:Y:S02]  /*2820*/  SEL R11, R11, RZ, P0 ;  /* 0x000000ff0b0b7207 */ /* 0x000fe40000000000 */
[----:B------:R-:W-:Y:S01]  /*2830*/  LOP3.LUT R10, R10, R3, RZ, 0x3c, !PT ;  /* 0x000000030a0a7212 */ /* 0x000fe200078e3cff */
[----:B------:R-:W-:Y:S01]  /*2840*/  UIADD3 UR16, UPT, UPT, UR38, UR4, URZ ;  /* 0x0000000426107290 */ /* 0x000fe2000fffe0ff */
[----:B------:R-:W-:Y:S11]  /*2850*/  BRA.U UP1, `(.L_x_43) ;  /* 0xfffffff101587547 */ /* 0x000ff6000b83ffff */
[----:B------:R-:W-:Y:S01]  /*2860*/  UIADD3 UR7, UPT, UPT, UR7, 0x50, URZ ;  /* 0x0000005007077890 */ /* 0x000fe2000fffe0ff */
[----:B------:R-:W-:-:S03]  /*2870*/  SHF.L.U32 R3, R12, 0x1f, RZ ;  /* 0x0000001f0c037819 */ /* 0x000fc600000006ff */
[----:B------:R-:W-:-:S09]  /*2880*/  ULEA UR4, UR5, UR7, 0x3 ;  /* 0x0000000705047291 */ /* 0x000fd2000f8e18ff */
[----:B------:R-:W2:Y:S02]  /*2890*/  SYNCS.PHASECHK.TRANS64.TRYWAIT P0, [UR4], R3 ;  /* 0x00000003ff0075a7 */ /* 0x000ea40008001104 */
[----:B--2---:R-:W-:Y:S05]  /*28a0*/  @!P0 BRA `(.L_x_44) ;  /* 0x0000007000e48947 */ /* 0x004fea0003800000 */
.L_x_144:
[----:B------:R-:W-:-:S04]  /*28b0*/  UIADD3 UR4, UPT, UPT, UR5, 0x1, URZ ;  /* 0x0000000105047890 */ /* 0x000fc8000fffe0ff */
[----:B------:R-:W-:-:S04]  /*28c0*/  UISETP.NE.AND UP0, UPT, UR4, 0xa, UPT ;  /* 0x0000000a0400788c */ /* 0x000fc8000bf05270 */
[----:B------:R-:W-:Y:S02]  /*28d0*/  USEL UR6, URZ, 0x1, UP0 ;  /* 0x00000001ff067887 */ /* 0x000fe40008000000 */
[----:B------:R-:W-:-:S04]  /*28e0*/  USEL UR4, UR4, URZ, UP0 ;  /* 0x000000ff04047287 */ /* 0x000fc80008000000 */
[----:B------:R-:W-:Y:S01]  /*28f0*/  ULEA UR5, UR4, UR7, 0x3 ;  /* 0x0000000704057291 */ /* 0x000fe2000f8e18ff */
[----:B------:R-:W-:-:S04]  /*2900*/  LOP3.LUT R2, R12, UR6, RZ, 0x3c, !PT ;  /* 0x000000060c027c12 */ /* 0x000fc8000f8e3cff */
[----:B-1----:R-:W-:-:S04]  /*2910*/  SHF.L.U32 R3, R2, 0x1f, RZ ;  /* 0x0000001f02037819 */ /* 0x002fc800000006ff */
[----:B------:R-:W1:Y:S02]  /*2920*/  SYNCS.PHASECHK.TRANS64.TRYWAIT P0, [UR5], R3 ;  /* 0x00000003ff0075a7 */ /* 0x000e640008001105 */
[----:B-1----:R-:W-:Y:S05]  /*2930*/  @!P0 BRA `(.L_x_45) ;  /* 0x0000007000d88947 */ /* 0x002fea0003800000 */
.L_x_146:
        /* <DEDUP_REMOVED lines=9> */
.L_x_148:
        /* <DEDUP_REMOVED lines=9> */
.L_x_150:
        /* <DEDUP_REMOVED lines=9> */
.L_x_152:
        /* <DEDUP_REMOVED lines=9> */
.L_x_154:
        /* <DEDUP_REMOVED lines=9> */
.L_x_156:
        /* <DEDUP_REMOVED lines=9> */
.L_x_158:
        /* <DEDUP_REMOVED lines=9> */
.L_x_160:
[----:B------:R-:W-:-:S04]  /*2d30*/  UIADD3 UR4, UPT, UPT, UR4, 0x1, URZ ;  /* 0x0000000104047890 */ /* 0x000fc8000fffe0ff */
[----:B------:R-:W-:-:S04]  /*2d40*/  UISETP.NE.AND UP0, UPT, UR4, 0xa, UPT ;  /* 0x0000000a0400788c */ /* 0x000fc8000bf05270 */
[----:B------:R-:W-:Y:S02]  /*2d50*/  USEL UR5, URZ, 0x1, UP0 ;  /* 0x00000001ff057887 */ /* 0x000fe40008000000 */
[----:B------:R-:W-:-:S04]  /*2d60*/  USEL UR4, UR4, URZ, UP0 ;  /* 0x000000ff04047287 */ /* 0x000fc80008000000 */
[----:B------:R-:W-:Y:S01]  /*2d70*/  ULEA UR4, UR4, UR7, 0x3 ;  /* 0x0000000704047291 */ /* 0x000fe2000f8e18ff */
[----:B-1----:R-:W-:-:S04]  /*2d80*/  LOP3.LUT R3, R2, UR5, RZ, 0x3c, !PT ;  /* 0x0000000502037c12 */ /* 0x002fc8000f8e3cff */
[----:B------:R-:W-:Y:S01]  /*2d90*/  SHF.L.U32 R3, R3, 0x1f, RZ ;  /* 0x0000001f03037819 */ /* 0x000fe200000006ff */
[----:B------:R-:W-:-:S07]  /*2da0*/  IMAD.U32 R0, RZ, RZ, UR4 ;  /* 0x00000004ff007e24 */ /* 0x000fce000f8e00ff */
.L_x_53:
[----:B-1----:R1:W2:Y:S02]  /*2db0*/  SYNCS.PHASECHK.TRANS64.TRYWAIT P0, [R0+URZ], R3 ;  /* 0x00000003000075a7 */ /* 0x0022a400080011ff */
[----:B--2---:R-:W-:Y:S05]  /*2dc0*/  @!P0 NANOSLEEP.SYNCS 0x989680 ;  /* 0x009896800000895d */ /* 0x004fea0003900000 */
[----:B------:R-:W2:Y:S02]  /*2dd0*/  @!P0 SYNCS.PHASECHK.TRANS64 P0, [R0+URZ], R3 ;  /* 0x00000003000085a7 */ /* 0x000ea400080010ff */
[----:B--2---:R-:W-:Y:S05]  /*2de0*/  @P0 EXIT ;  /* 0x000000000000094d */ /* 0x004fea0003800000 */
[----:B------:R-:W-:Y:S05]  /*2df0*/  BRA `(.L_x_53) ;  /* 0xfffffffc00ec7947 */ /* 0x000fea000383ffff */
.L_x_23:
[----:B------:R-:W1:Y:S02]  /*2e00*/  S2UR UR4, SR_CgaCtaId ;  /* 0x00000000000479c3 */ /* 0x000e640000008800 */
[----:B-1----:R-:W-:-:S04]  /*2e10*/  UISETP.NE.AND UP0, UPT, UR4, URZ, UPT ;  /* 0x000000ff0400728c */ /* 0x002fc8000bf05270 */
[----:B------:R-:W-:-:S09]  /*2e20*/  UISETP.NE.OR UP0, UPT, UR17, 0x1, UP0 ;  /* 0x000000011100788c */ /* 0x000fd20008705670 */
[----:B------:R-:W-:Y:S05]  /*2e30*/  BRA.U UP0, `(.L_x_54) ;  /* 0x00000005004c7547 */ /* 0x000fea000b800000 */
[----:B------:R-:W1:Y:S01]  /*2e40*/  S2UR UR5, SR_CgaCtaId ;  /* 0x00000000000579c3 */ /* 0x000e620000008800 */
[----:B------:R-:W-:Y:S01]  /*2e50*/  UMOV UR4, 0x400 ;  /* 0x0000040000047882 */ /* 0x000fe20000000000 */
[----:B------:R-:W-:Y:S01]  /*2e60*/  ISETP.GE.U32.AND P2, PT, R0, 0x4, PT ;  /* 0x000000040000780c */ /* 0x000fe20003f46070 */
[----:B------:R-:W-:Y:S01]  /*2e70*/  IMAD.MOV.U32 R12, RZ, RZ, 0x1 ;  /* 0x00000001ff0c7424 */ /* 0x000fe200078e00ff */
[----:B------:R-:W-:Y:S02]  /*2e80*/  CS2R R10, SRZ ;  /* 0x00000000000a7805 */ /* 0x000fe4000001ff00 */
[----:B------:R-:W-:Y:S01]  /*2e90*/  CS2R R8, SRZ ;  /* 0x0000000000087805 */ /* 0x000fe2000001ff00 */
[----:B-1----:R-:W-:-:S03]  /*2ea0*/  ULEA UR6, UR5, UR4, 0x18 ;  /* 0x0000000405067291 */ /* 0x002fc6000f8ec0ff */
[----:B------:R-:W-:-:S09]  /*2eb0*/  UMOV UR5, URZ ;  /* 0x000000ff00057c82 */ /* 0x000fd20008000000 */
.L_x_58:
[----:B------:R-:W-:Y:S02]  /*2ec0*/  LEA R2, R8, UR6, 0x3 ;  /* 0x0000000608027c11 */ /* 0x000fe4000f8e18ff */
[----:B------:R-:W-:-:S03]  /*2ed0*/  SHF.L.U32 R5, R9, 0x1f, RZ ;  /* 0x0000001f09057819 */ /* 0x000fc600000006ff */
[----:B------:R-:W-:Y:S01]  /*2ee0*/  VIADD R4, R2, 0x160 ;  /* 0x0000016002047836 */ /* 0x000fe20000000000 */
[----:B------:R-:W1:Y:S02]  /*2ef0*/  SYNCS.PHASECHK.TRANS64.TRYWAIT P0, [R2+URZ+0x150], R5 ;  /* 0x00015005020075a7 */ /* 0x000e6400080011ff */
[----:B-1----:R-:W-:Y:S05]  /*2f00*/  @!P0 BRA `(.L_x_55) ;  /* 0x0000007000248947 */ /* 0x002fea0003800000 */
.L_x_161:
[----:B------:R-:W-:Y:S01]  /*2f10*/  ULEA UR4, UR5, UR6, 0x3 ;  /* 0x0000000605047291 */ /* 0x000fe2000f8e18ff */
[----:B------:R-:W-:Y:S02]  /*2f20*/  PRMT R4, RZ, 0x654, R4 ;  /* 0x00000654ff047816 */ /* 0x000fe40000000004 */
[----:B-1----:R-:W-:Y:S01]  /*2f30*/  SHF.L.U32 R5, R12, 0x1f, RZ ;  /* 0x0000001f0c057819 */ /* 0x002fe200000006ff */
[----:B------:R-:W-:Y:S01]  /*2f40*/  UIADD3 UR7, UPT, UPT, UR4, 0xf0, URZ ;  /* 0x000000f004077890 */ /* 0x000fe2000fffe0ff */
[----:B------:R1:W-:Y:S05]  /*2f50*/  SYNCS.ARRIVE.TRANS64.RED.A1T0 RZ, [R4+URZ], RZ ;  /* 0x000000ff04ff79a7 */ /* 0x0003ea00081004ff */
[----:B------:R-:W-:Y:S01]  /*2f60*/  IMAD.U32 R7, RZ, RZ, UR7 ;  /* 0x00000007ff077e24 */ /* 0x000fe2000f8e00ff */
[----:B------:R-:W2:Y:S04]  /*2f70*/  SYNCS.PHASECHK.TRANS64.TRYWAIT P0, [UR4+0x100], R5 ;  /* 0x00010005ff0075a7 */ /* 0x000ea80008001104 */
[----:B------:R-:W-:Y:S01]  /*2f80*/  PRMT R6, R0, 0x654, R7 ;  /* 0x0000065400067816 */ /* 0x000fe20000000007 */
[----:B-1----:R-:W-:Y:S01]  /*2f90*/  @!P2 IMAD.MOV.U32 R4, RZ, RZ, 0x10 ;  /* 0x00000010ff04a424 */ /* 0x002fe200078e00ff */
[----:B--2---:R-:W-:Y:S06]  /*2fa0*/  @!P0 BRA `(.L_x_56) ;  /* 0x0000007000108947 */ /* 0x004fec0003800000 */
.L_x_163:
[----:B------:R-:W-:Y:S01]  /*2fb0*/  ULEA UR8, UR5, UR6, 0x4 ;  /* 0x0000000605087291 */ /* 0x000fe2000f8e20ff */
[----:B------:R-:W-:Y:S01]  /*2fc0*/  SEL R3, R6, R3, !P2 ;  /* 0x0000000306037207 */ /* 0x000fe20005000000 */
[----:B------:R-:W-:Y:S01]  /*2fd0*/  UIADD3 UR9, UPT, UPT, UR4, 0xf0, URZ ;  /* 0x000000f004097890 */ /* 0x000fe2000fffe0ff */
[----:B-1----:R-:W-:Y:S01]  /*2fe0*/  LEA R2, R11, UR6, 0x3 ;  /* 0x000000060b027c11 */ /* 0x002fe2000f8e18ff */
[----:B------:R-:W-:Y:S01]  /*2ff0*/  UIADD3 UR8, UPT, UPT, UR8, 0x180, URZ ;  /* 0x0000018008087890 */ /* 0x000fe2000fffe0ff */
[----:B------:R-:W-:Y:S01]  /*3000*/  SHF.L.U32 R5, R10, 0x1f, RZ ;  /* 0x0000001f0a057819 */ /* 0x000fe200000006ff */
[----:B------:R1:W-:Y:S01]  /*3010*/  @!P2 SYNCS.ARRIVE.TRANS64.RED RZ, [R3+URZ], R4 ;  /* 0x0000000403ffa9a7 */ /* 0x0003e200080004ff */
[----:B------:R-:W-:Y:S01]  /*3020*/  UIADD3 UR4, UPT, UPT, UR5, 0x1, URZ ;  /* 0x0000000105047890 */ /* 0x000fe2000fffe0ff */
[----:B------:R-:W-:-:S03]  /*3030*/  VIADD R8, R8, 0x1 ;  /* 0x0000000108087836 */ /* 0x000fc60000000000 */
[----:B------:R-:W-:Y:S02]  /*3040*/  UISETP.NE.AND UP0, UPT, UR4, 0x2, UPT ;  /* 0x000000020400788c */ /* 0x000fe4000bf05270 */
[----:B------:R-:W-:Y:S06]  /*3050*/  UGETNEXTWORKID.BROADCAST [UR8], [UR9] ;  /* 0x00000000080073ca */ /* 0x000fec0008000100 */
[----:B------:R-:W-:Y:S01]  /*3060*/  USEL UR7, URZ, 0x1, UP0 ;  /* 0x00000001ff077887 */ /* 0x000fe20008000000 */
[----:B------:R-:W-:Y:S01]  /*3070*/  ISETP.NE.AND P0, PT, R8, 0x2, PT ;  /* 0x000000020800780c */ /* 0x000fe20003f05270 */
[----:B------:R-:W-:Y:S01]  /*3080*/  USEL UR5, UR4, URZ, UP0 ;  /* 0x000000ff04057287 */ /* 0x000fe20008000000 */
[----:B------:R-:W2:Y:S03]  /*3090*/  SYNCS.PHASECHK.TRANS64.TRYWAIT P1, [R2+URZ+0xf0], R5 ;  /* 0x0000f005020075a7 */ /* 0x000ea600080211ff */
[----:B------:R-:W-:Y:S01]  /*30a0*/  LOP3.LUT R12, R12, UR7, RZ, 0x3c, !PT ;  /* 0x000000070c0c7c12 */ /* 0x000fe2000f8e3cff */
[----:B-12---:R-:W-:Y:S07]  /*30b0*/  @!P1 BRA `(.L_x_57) ;  /* 0x0000006c00e49947 */ /* 0x006fee0003800000 */
.L_x_164:
[C---:B------:R-:W-:Y:S01]  /*30c0*/  LEA R4, R11.reuse, UR6, 0x4 ;  /* 0x000000060b047c11 */ /* 0x040fe2000f8e20ff */
[----:B-1----:R-:W-:Y:S01]  /*30d0*/  VIADD R2, R2, 0x100 ;  /* 0x0000010002027836 */ /* 0x002fe20000000000 */
[----:B------:R-:W-:Y:S01]  /*30e0*/  SEL R8, R8, RZ, P0 ;  /* 0x000000ff08087207 */ /* 0x000fe20000000000 */
[----:B------:R-:W-:-:S03]  /*30f0*/  VIADD R11, R11, 0x1 ;  /* 0x000000010b0b7836 */ /* 0x000fc60000000000 */
[----:B------:R-:W1:Y:S01]  /*3100*/  LDS.128 R4, [R4+0x180] ;  /* 0x0001800004047984 */ /* 0x000e620000000c00 */
[----:B------:R-:W-:Y:S02]  /*3110*/  PRMT R2, RZ, 0x654, R2 ;  /* 0x00000654ff027816 */ /* 0x000fe40000000002 */
[C---:B------:R-:W-:Y:S01]  /*3120*/  ISETP.NE.AND P1, PT, R11.reuse, 0x2, PT ;  /* 0x000000020b00780c */ /* 0x040fe20003f25270 */
[----:B------:R-:W-:Y:S01]  /*3130*/  @!PT LDS RZ, [RZ] ;  /* 0x00000000fffff984 */ /* 0x000fe20000000800 */
[----:B------:R-:W-:Y:S01]  /*3140*/  @!PT LDS RZ, [RZ] ;  /* 0x00000000fffff984 */ /* 0x000fe20000000800 */
[----:B------:R-:W-:Y:S01]  /*3150*/  @!PT LDS RZ, [RZ] ;  /* 0x00000000fffff984 */ /* 0x000fe20000000800 */
[----:B------:R-:W-:Y:S01]  /*3160*/  @!PT LDS RZ, [RZ] ;  /* 0x00000000fffff984 */ /* 0x000fe20000000800 */
[----:B------:R2:W-:Y:S06]  /*3170*/  MEMBAR.ALL.CTA ;  /* 0x0000000000007992 */ /* 0x0005ec0000008000 */
[----:B--2---:R-:W2:Y:S01]  /*3180*/  FENCE.VIEW.ASYNC.S ;  /* 0x00000000000073c6 */ /* 0x004ea20000000000 */
[----:B------:R-:W-:Y:S01]  /*3190*/  SEL R11, R11, RZ, P1 ;  /* 0x000000ff0b0b7207 */ /* 0x000fe20000800000 */
[----:B--2---:R2:W-:Y:S01]  /*31a0*/  SYNCS.ARRIVE.TRANS64.RED.A1T0 RZ, [R2+URZ], RZ ;  /* 0x000000ff02ff79a7 */ /* 0x0045e200081004ff */
[----:B-1----:R-:W-:-:S02]  /*31b0*/  LOP3.LUT P3, RZ, R6, 0x1, RZ, 0xc0, !PT ;  /* 0x0000000106ff7812 */ /* 0x002fc4000786c0ff */
[----:B------:R-:W-:-:S04]  /*31c0*/  SEL R5, RZ, 0x1, P1 ;  /* 0x00000001ff057807 */ /* 0x000fc80000800000 */
[----:B------:R-:W-:Y:S02]  /*31d0*/  LOP3.LUT R10, R10, R5, RZ, 0x3c, !PT ;  /* 0x000000050a0a7212 */ /* 0x000fe400078e3cff */
[----:B--2---:R-:W-:-:S04]  /*31e0*/  SEL R2, RZ, 0x1, P0 ;  /* 0x00000001ff027807 */ /* 0x004fc80000000000 */
[----:B------:R-:W-:Y:S01]  /*31f0*/  LOP3.LUT R9, R9, R2, RZ, 0x3c, !PT ;  /* 0x0000000209097212 */ /* 0x000fe200078e3cff */
[----:B------:R-:W-:Y:S06]  /*3200*/  @P3 BRA `(.L_x_58) ;  /* 0xfffffffc002c3947 */ /* 0x000fec000383ffff */
[----:B------:R-:W-:Y:S01]  /*3210*/  ULEA UR4, UR5, UR6, 0x3 ;  /* 0x0000000605047291 */ /* 0x000fe2000f8e18ff */
[----:B------:R-:W-:-:S08]  /*3220*/  SHF.L.U32 R3, R12, 0x1f, RZ ;  /* 0x0000001f0c037819 */ /* 0x000fd000000006ff */
[----:B------:R-:W1:Y:S02]  /*3230*/  SYNCS.PHASECHK.TRANS64 P0, [UR4+0x100], R3 ;  /* 0x00010003ff0075a7 */ /* 0x000e640008001004 */
[----:B-1----:R-:W-:Y:S05]  /*3240*/  @P0 BRA `(.L_x_59) ;  /* 0x0000000000080947 */ /* 0x002fea0003800000 */
[----:B------:R-:W1:Y:S02]  /*3250*/  SYNCS.PHASECHK.TRANS64.TRYWAIT P0, [UR4+0x100], R3 ;  /* 0x00010003ff0075a7 */ /* 0x000e640008001104 */
[----:B-1----:R-:W-:Y:S05]  /*3260*/  @!P0 BRA `(.L_x_60) ;  /* 0x0000006c008c8947 */ /* 0x002fea0003800000 */
.L_x_59:
[----:B------:R-:W-:-:S04]  /*3270*/  UIADD3 UR7, UPT, UPT, UR5, 0x1, URZ ;  /* 0x0000000105077890 */ /* 0x000fc8000fffe0ff */
[----:B------:R-:W-:-:S04]  /*3280*/  UISETP.NE.AND UP0, UPT, UR7, 0x2, UPT ;  /* 0x000000020700788c */ /* 0x000fc8000bf05270 */
[----:B------:R-:W-:Y:S02]  /*3290*/  USEL UR8, URZ, 0x1, UP0 ;  /* 0x00000001ff087887 */ /* 0x000fe40008000000 */
[----:B------:R-:W-:-:S04]  /*32a0*/  USEL UR7, UR7, URZ, UP0 ;  /* 0x000000ff07077287 */ /* 0x000fc80008000000 */
[----:B------:R-:W-:Y:S01]  /*32b0*/  ULEA UR7, UR7, UR6, 0x3 ;  /* 0x0000000607077291 */ /* 0x000fe2000f8e18ff */
[----:B-1----:R-:W-:-:S04]  /*32c0*/  LOP3.LUT R3, R12, UR8, RZ, 0x3c, !PT ;  /* 0x000000080c037c12 */ /* 0x002fc8000f8e3cff */
[----:B------:R-:W-:-:S04]  /*32d0*/  SHF.L.U32 R0, R3, 0x1f, RZ ;  /* 0x0000001f03007819 */ /* 0x000fc800000006ff */
[----:B------:R-:W1:Y:S02]  /*32e0*/  SYNCS.PHASECHK.TRANS64 P0, [UR7+0x100], R0 ;  /* 0x00010000ff0075a7 */ /* 0x000e640008001007 */
[----:B-1----:R-:W-:Y:S05]  /*32f0*/  @P0 EXIT ;  /* 0x000000000000094d */ /* 0x002fea0003800000 */
[----:B------:R-:W-:Y:S02]  /*3300*/  SHF.L.U32 R3, R3, 0x1f, RZ ;  /* 0x0000001f03037819 */ /* 0x000fe400000006ff */
[----:B------:R-:W-:-:S07]  /*3310*/  MOV R0, UR7 ;  /* 0x0000000700007c02 */ /* 0x000fce0008000f00 */
.L_x_61:
[----:B-1----:R1:W2:Y:S02]  /*3320*/  SYNCS.PHASECHK.TRANS64.TRYWAIT P0, [R0+URZ+0x100], R3 ;  /* 0x00010003000075a7 */ /* 0x0022a400080011ff */
[----:B--2---:R-:W-:Y:S05]  /*3330*/  @!P0 NANOSLEEP.SYNCS 0x989680 ;  /* 0x009896800000895d */ /* 0x004fea0003900000 */
[----:B------:R-:W2:Y:S02]  /*3340*/  @!P0 SYNCS.PHASECHK.TRANS64 P0, [R0+URZ+0x100], R3 ;  /* 0x00010003000085a7 */ /* 0x000ea400080010ff */
[----:B--2---:R-:W-:Y:S05]  /*3350*/  @P0 EXIT ;  /* 0x000000000000094d */ /* 0x004fea0003800000 */
[----:B------:R-:W-:Y:S05]  /*3360*/  BRA `(.L_x_61) ;  /* 0xfffffffc00ec7947 */ /* 0x000fea000383ffff */
.L_x_54:
[----:B------:R-:W-:Y:S05]  /*3370*/  BRA.U UP4, `(.L_x_62) ;  /* 0x0000000d04a07547 */ /* 0x000fea000b800000 */
[----:B------:R-:W1:Y:S01]  /*3380*/  S2UR UR7, SR_CgaCtaId ;  /* 0x00000000000779c3 */ /* 0x000e620000008800 */
[----:B------:R-:W-:Y:S01]  /*3390*/  UMOV UR4, 0x40 ;  /* 0x0000004000047882 */ /* 0x000fe20000000000 */
[----:B------:R-:W-:Y:S01]  /*33a0*/  NOP ;  /* 0x0000000000007918 */ /* 0x000fe20000000000 */
[----:B------:R-:W-:Y:S01]  /*33b0*/  UMOV UR6, 0x400 ;  /* 0x0000040000067882 */ /* 0x000fe20000000000 */
[----:B-1----:R-:W-:Y:S02]  /*33c0*/  ULEA UR5, UR7, UR4, 0x18 ;  /* 0x0000000407057291 */ /* 0x002fe4000f8ec0ff */
[----:B------:R-:W-:-:S07]  /*33d0*/  ULEA UR6, UR7, UR6, 0x18 ;  /* 0x0000000607067291 */ /* 0x000fce000f8ec0ff */
[----:B------:R-:W1:Y:S02]  /*33e0*/  LDS.U8 R0, [UR5+0x1c] ;  /* 0x00001c05ff007984 */ /* 0x000e640008000000 */
[----:B-1----:R-:W-:-:S13]  /*33f0*/  ISETP.NE.AND P0, PT, R0, RZ, PT ;  /* 0x000000ff0000720c */ /* 0x002fda0003f05270 */
[----:B------:R-:W-:Y:S05]  /*3400*/  @P0 BRA `(.L_x_63) ;  /* 0x0000000000580947 */ /* 0x000fea0003800000 */
[----:B------:R-:W-:-:S13]  /*3410*/  ELECT P0, URZ, PT ;  /* 0x0000000000ff782f */ /* 0x000fda0003800000 */
[----:B------:R-:W-:Y:S05]  /*3420*/  @!P0 BRA `(.L_x_64) ;  /* 0x0000000000608947 */ /* 0x000fea0003800000 */
[----:B------:R-:W-:Y:S01]  /*3430*/  UMOV UR4, 0x10 ;  /* 0x0000001000047882 */ /* 0x000fe20000000000 */
[----:B------:R-:W-:Y:S01]  /*3440*/  HFMA2 R0, -RZ, RZ, 0, 5.9604644775390625e-08 ;  /* 0x00000001ff007431 */ /* 0x000fe200000001ff */
[----:B------:R-:W-:-:S03]  /*3450*/  MOV R3, 0xffff ;  /* 0x0000ffff00037802 */ /* 0x000fc60000000f00 */
[----:B------:R-:W-:Y:S04]  /*3460*/  DEPBAR.LE SB1, 0x36 ;  /* 0x00009d800000791a */ /* 0x000fe80000000000 */
[----:B------:R-:W1:Y:S02]  /*3470*/  UTCATOMSWS.FIND_AND_SET.ALIGN UP0, UR4, UR4 ;  /* 0x00000004000475e3 */ /* 0x000e640008000800 */
[----:B-1----:R-:W-:Y:S01]  /*3480*/  MOV R4, UR4 ;  /* 0x0000000400047c02 */ /* 0x002fe20008000f00 */
[----:B------:R-:W-:Y:S06]  /*3490*/  BRA.U UP0, `(.L_x_65) ;  /* 0x0000000100187547 */ /* 0x000fec000b800000 */
.L_x_66:
[----:B------:R-:W-:Y:S05]  /*34a0*/  NANOSLEEP 0x64 ;  /* 0x000000640000795d */ /* 0x000fea0003800000 */
[----:B------:R-:W-:-:S05]  /*34b0*/  UMOV UR4, 0x10 ;  /* 0x0000001000047882 */ /* 0x000fca0000000000 */
[----:B------:R-:W-:Y:S04]  /*34c0*/  DEPBAR.LE SB1, 0x36 ;  /* 0x00009d800000791a */ /* 0x000fe80000000000 */
[----:B------:R-:W1:Y:S02]  /*34d0*/  UTCATOMSWS.FIND_AND_SET.ALIGN UP0, UR4, UR4 ;  /* 0x00000004000475e3 */ /* 0x000e640008000800 */
[----:B-1----:R-:W-:Y:S01]  /*34e0*/  MOV R4, UR4 ;  /* 0x0000000400047c02 */ /* 0x002fe20008000f00 */
[----:B------:R-:W-:Y:S05]  /*34f0*/  BRA.U !UP0, `(.L_x_66) ;  /* 0xfffffffd08e87547 */ /* 0x000fea000b83ffff */
.L_x_65:
[-C--:B------:R-:W-:Y:S02]  /*3500*/  SHF.L.U32 R3, R3, R4.reuse, RZ ;  /* 0x0000000403037219 */ /* 0x080fe400000006ff */
[----:B------:R-:W-:Y:S01]  /*3510*/  SHF.L.U32 R0, R0, R4, RZ ;  /* 0x0000000400007219 */ /* 0x000fe200000006ff */
[----:B------:R-:W-:Y:S02]  /*3520*/  IMAD.SHL.U32 R4, R4, 0x20, RZ ;  /* 0x0000002004047824 */ /* 0x000fe400078e00ff */
[----:B------:R1:W-:Y:S04]  /*3530*/  ATOMS.OR RZ, [UR5+0x14], R3 ;  /* 0x00001403ffff798c */ /* 0x0003e8000b000005 */
[----:B------:R1:W-:Y:S04]  /*3540*/  ATOMS.OR RZ, [UR5+0x18], R0 ;  /* 0x00001800ffff798c */ /* 0x0003e8000b000005 */
[----:B------:R1:W-:Y:S01]  /*3550*/  STS [UR6+0x1a0], R4 ;  /* 0x0001a004ff007988 */ /* 0x0003e20008000806 */
[----:B------:R-:W-:Y:S05]  /*3560*/  BRA `(.L_x_64) ;  /* 0x0000000000107947 */ /* 0x000fea0003800000 */
.L_x_63:
[----:B------:R-:W-:Y:S02]  /*3570*/  MOV R0, 0xffffffff ;  /* 0xffffffff00007802 */ /* 0x000fe40000000f00 */
[----:B------:R-:W-:-:S03]  /*3580*/  MOV R4, 0x35b0 ;  /* 0x000035b000047802 */ /* 0x000fc60000000f00 */
[----:B------:R1:W-:Y:S04]  /*3590*/  STS [UR6+0x1a0], R0 ;  /* 0x0001a000ff007988 */ /* 0x0003e80008000806 */
[----:B-1---5:R-:W-:Y:S05]  /*35a0*/  CALL.REL.NOINC `($__internal_1_$__cuda_sm10x_tcgen05_guardrail_trap_phase_invalid_during_alloc) ;  /* 0x0000007000d07944 */ /* 0x022fea0003c00000 */
.L_x_64:
[----:B------:R-:W-:Y:S05]  /*35b0*/  WARPSYNC.ALL ;  /* 0x0000000000007948 */ /* 0x000fea0003800000 */
[----:B------:R-:W2:Y:S01]  /*35c0*/  S2UR UR4, SR_CgaCtaId ;  /* 0x00000000000479c3 */ /* 0x000ea20000008800 */
[----:B------:R-:W-:Y:S01]  /*35d0*/  UMOV UR17, 0x400 ;  /* 0x0000040000117882 */ /* 0x000fe20000000000 */
[----:B------:R-:W-:-:S06]  /*35e0*/  NOP ;  /* 0x0000000000007918 */ /* 0x000fcc0000000000 */
[----:B------:R-:W-:Y:S06]  /*35f0*/  BAR.ARV 0x6, 0xa0 ;  /* 0x0182800000007b1d */ /* 0x000fec0000002000 */
[----:B------:R-:W3:Y:S01]  /*3600*/  LDCU UR5, c[0x0][0x38c] ;  /* 0x00007180ff0577ac */ /* 0x000ee20008000800 */
[----:B------:R-:W-:Y:S01]  /*3610*/  LOP3.LUT R2, R2, 0xffff, RZ, 0xc0, !PT ;  /* 0x0000ffff02027812 */ /* 0x000fe200078ec0ff */
[----:B------:R-:W-:Y:S01]  /*3620*/  IMAD.MOV.U32 R11, RZ, RZ, 0x1 ;  /* 0x00000001ff0b7424 */ /* 0x000fe200078e00ff */
[----:B------:R-:W-:Y:S01]  /*3630*/  CS2R R8, SRZ ;  /* 0x0000000000087805 */ /* 0x000fe2000001ff00 */
[----:B------:R-:W4:Y:S01]  /*3640*/  LDCU UR8, c[0x0][0x38c] ;  /* 0x00007180ff0877ac */ /* 0x000f220008000800 */
[----:B------:R-:W-:Y:S01]  /*3650*/  R2UR UR19, R2 ;  /* 0x00000000021372ca */ /* 0x000fe200000e0000 */
[----:B------:R-:W-:Y:S01]  /*3660*/  IMAD.MOV.U32 R10, RZ, RZ, RZ ;  /* 0x000000ffff0a7224 */ /* 0x000fe200078e00ff */
[----:B------:R-:W-:Y:S01]  /*3670*/  UMOV UR22, URZ ;  /* 0x000000ff00167c82 */ /* 0x000fe20008000000 */
[----:B------:R-:W-:Y:S01]  /*3680*/  UMOV UR14, URZ ;  /* 0x000000ff000e7c82 */ /* 0x000fe20008000000 */
[----:B--2---:R-:W-:Y:S01]  /*3690*/  ULEA UR17, UR4, UR17, 0x18 ;  /* 0x0000001104117291 */ /* 0x004fe2000f8ec0ff */
[----:B------:R-:W-:Y:S01]  /*36a0*/  UMOV UR26, 0x0 ;  /* 0x00000000001a7882 */ /* 0x000fe20000000000 */
[----:B------:R-:W-:-:S02]  /*36b0*/  UMOV UR27, 0x4400010 ;  /* 0x04400010001b7882 */ /* 0x000fc40000000000 */
[----:B------:R-:W-:Y:S02]  /*36c0*/  UIADD3 UR6, UPT, UPT, UR17, 0x6400, URZ ;  /* 0x0000640011067890 */ /* 0x000fe4000fffe0ff */
[----:B------:R-:W-:Y:S02]  /*36d0*/  UIADD3 UR7, UPT, UPT, UR17, 0x10400, URZ ;  /* 0x0001040011077890 */ /* 0x000fe4000fffe0ff */
[----:B---3--:R-:W-:Y:S01]  /*36e0*/  UIADD3 UR5, UPT, UPT, UR5, 0x3f, URZ ;  /* 0x0000003f05057890 */ /* 0x008fe2000fffe0ff */
[----:B-1----:R-:W1:Y:S01]  /*36f0*/  LDS R0, [UR17+0x1a0] ;  /* 0x0001a011ff007984 */ /* 0x002e620008000800 */
[----:B------:R-:W-:Y:S02]  /*3700*/  USHF.R.U32.HI UR6, URZ, 0x4, UR6 ;  /* 0x00000004ff067899 */ /* 0x000fe40008011606 */
[----:B------:R-:W-:Y:S02]  /*3710*/  USHF.R.S32.HI UR4, URZ, 0x1f, UR5 ;  /* 0x0000001fff047899 */ /* 0x000fe40008011405 */
[----:B------:R-:W-:-:S02]  /*3720*/  ULOP3.LUT UR6, UR6, 0x3fff, URZ, 0xc0, !UPT ;  /* 0x00003fff06067892 */ /* 0x000fc4000f8ec0ff */
[----:B------:R-:W-:Y:S02]  /*3730*/  ULEA.HI UR4, UR4, UR5, URZ, 0x6 ;  /* 0x0000000504047291 */ /* 0x000fe4000f8f30ff */
[----:B------:R-:W-:Y:S02]  /*3740*/  USHF.R.U32.HI UR5, URZ, 0x4, UR7 ;  /* 0x00000004ff057899 */ /* 0x000fe40008011607 */
[----:B------:R-:W-:Y:S02]  /*3750*/  USHF.R.S32.HI UR28, URZ, 0x6, UR4 ;  /* 0x00000006ff1c7899 */ /* 0x000fe40008011404 */
[----:B------:R-:W-:Y:S02]  /*3760*/  ULOP3.LUT UR5, UR5, 0x3fff, URZ, 0xc0, !UPT ;  /* 0x00003fff05057892 */ /* 0x000fe4000f8ec0ff */
[----:B------:R-:W-:Y:S02]  /*3770*/  UISETP.LT.AND UP0, UPT, UR28, 0x1, UPT ;  /* 0x000000011c00788c */ /* 0x000fe4000bf01270 */
[----:B------:R-:W-:-:S02]  /*3780*/  ULOP3.LUT UR20, UR6, 0x10000, URZ, 0xfc, !UPT ;  /* 0x0001000006147892 */ /* 0x000fc4000f8efcff */
[----:B------:R-:W-:Y:S02]  /*3790*/  USEL UR29, UR28, 0x1, !UP0 ;  /* 0x000000011c1d7887 */ /* 0x000fe4000c000000 */
[----:B------:R-:W-:Y:S02]  /*37a0*/  ULOP3.LUT UR21, UR5, 0x10000, URZ, 0xfc, !UPT ;  /* 0x0001000005157892 */ /* 0x000fe4000f8efcff */
[----:B------:R-:W-:Y:S02]  /*37b0*/  UIADD3 UR29, UPT, UPT, -UR29, URZ, URZ ;  /* 0x000000ff1d1d7290 */ /* 0x000fe4000fffe1ff */
[----:B----4-:R-:W-:Y:S01]  /*37c0*/  UISETP.GE.AND UP4, UPT, UR8, 0x1, UPT ;  /* 0x000000010800788c */ /* 0x010fe2000bf86270 */
[----:B------:R-:W-:Y:S01]  /*37d0*/  UMOV UR24, 0x0 ;  /* 0x0000000000187882 */ /* 0x000fe20000000000 */
[----:B------:R-:W-:Y:S01]  /*37e0*/  UMOV UR25, 0x4400010 ;  /* 0x0440001000197882 */ /* 0x000fe20000000000 */
[----:B-1----:R-:W-:-:S15]  /*37f0*/  R2UR UR30, R0 ;  /* 0x00000000001e72ca */ /* 0x002fde00000e0000 */
.L_x_73:
[----:B------:R-:W-:Y:S02]  /*3800*/  LEA R0, R10, UR17, 0x3 ;  /* 0x000000110a007c11 */ /* 0x000fe4000f8e18ff */
[----:B------:R-:W-:Y:S02]  /*3810*/  SHF.L.U32 R5, R9, 0x1f, RZ ;  /* 0x0000001f09057819 */ /* 0x000fe400000006ff */
[----:B------:R-:W-:Y:S01]  /*3820*/  PLOP3.LUT P0, PT, PT, PT, UP4, 0x80, 0x8 ;  /* 0x000000000008781c */ /* 0x000fe20003f0f048 */
[----:B------:R-:W-:Y:S01]  /*3830*/  VIADD R3, R0, 0x100 ;  /* 0x0000010000037836 */ /* 0x000fe20000000000 */
[----:B-1----:R-:W1:Y:S02]  /*3840*/  SYNCS.PHASECHK.TRANS64.TRYWAIT P1, [R0+URZ+0xf0], R5 ;  /* 0x0000f005000075a7 */ /* 0x002e6400080211ff */
[----:B-1-3--:R-:W-:Y:S09]  /*3850*/  @!P1 BRA `(.L_x_67) ;  /* 0x0000006800289947 */ /* 0x00aff20003800000 */
.L_x_166:
[----:B------:R-:W-:Y:S01]  /*3860*/  LEA R4, R10, UR17, 0x4 ;  /* 0x000000110a047c11 */ /* 0x000fe2000f8e20ff */
[----:B------:R-:W-:Y:S01]  /*3870*/  @UP4 ULEA UR4, UR14, UR17, 0x3 ;  /* 0x000000110e044291 */ /* 0x000fe2000f8e18ff */
[----:B------:R-:W-:Y:S01]  /*3880*/  PLOP3.LUT P2, PT, PT, PT, PT, 0x80, 0x8 ;  /* 0x000000000008781c */ /* 0x000fe20003f4f070 */
[----:B------:R-:W-:Y:S01]  /*3890*/  ULEA UR23, UR22, UR17, 0x3 ;  /* 0x0000001116177291 */ /* 0x000fe2000f8e18ff */
[----:B------:R-:W-:Y:S02]  /*38a0*/  PRMT R3, RZ, 0x654, R3 ;  /* 0x00000654ff037816 */ /* 0x000fe40000000003 */
[----:B-1----:R-:W1:Y:S01]  /*38b0*/  LDS.128 R4, [R4+0x180] ;  /* 0x0001800004047984 */ /* 0x002e620000000c00 */
[----:B------:R-:W-:Y:S02]  /*38c0*/  @P0 SHF.L.U32 R2, R8, 0x1f, RZ ;  /* 0x0000001f08020819 */ /* 0x000fe400000006ff */
[----:B------:R-:W-:Y:S01]  /*38d0*/  SHF.L.U32 R0, R11, 0x1f, RZ ;  /* 0x0000001f0b007819 */ /* 0x000fe200000006ff */
[----:B------:R-:W-:Y:S01]  /*38e0*/  @!PT LDS RZ, [RZ] ;  /* 0x00000000fffff984 */ /* 0x000fe20000000800 */
[----:B------:R-:W-:Y:S01]  /*38f0*/  @!PT LDS RZ, [RZ] ;  /* 0x00000000fffff984 */ /* 0x000fe20000000800 */
[----:B------:R-:W-:Y:S01]  /*3900*/  @!PT LDS RZ, [RZ] ;  /* 0x00000000fffff984 */ /* 0x000fe20000000800 */
[----:B------:R-:W-:Y:S01]  /*3910*/  @!PT LDS RZ, [RZ] ;  /* 0x00000000fffff984 */ /* 0x000fe20000000800 */
[----:B------:R2:W-:Y:S06]  /*3920*/  MEMBAR.ALL.CTA ;  /* 0x0000000000007992 */ /* 0x0005ec0000008000 */
[----:B--2---:R-:W2:Y:S02]  /*3930*/  FENCE.VIEW.ASYNC.S ;  /* 0x00000000000073c6 */ /* 0x004ea40000000000 */
[----:B--2---:R2:W-:Y:S01]  /*3940*/  SYNCS.ARRIVE.TRANS64.RED.A1T0 RZ, [R3+URZ], RZ ;  /* 0x000000ff03ff79a7 */ /* 0x0045e200081004ff */
[----:B------:R2:W3:Y:S01]  /*3950*/  @P0 SYNCS.PHASECHK.TRANS64.TRYWAIT P2, [UR4], R2 ;  /* 0x00000002ff0005a7 */ /* 0x0004e20008041104 */
[----:B------:R-:W-:Y:S01]  /*3960*/  ULEA.HI UR4, UR22, UR22, URZ, 0x1 ;  /* 0x0000001616047291 */ /* 0x000fe2000f8f08ff */
[----:B-1----:R-:W-:-:S03]  /*3970*/  LOP3.LUT P1, RZ, R6, 0x1, RZ, 0xc0, !PT ;  /* 0x0000000106ff7812 */ /* 0x002fc6000782c0ff */
[----:B------:R-:W-:Y:S02]  /*3980*/  USHF.L.U32 UR18, UR4, 0x7, URZ ;  /* 0x0000000704127899 */ /* 0x000fe400080006ff */
[----:B------:R-:W-:Y:S02]  /*3990*/  ULOP3.LUT UR4, UR4, 0xffe, URZ, 0xc0, !UPT ;  /* 0x00000ffe04047892 */ /* 0x000fe4000f8ec0ff */
[----:B------:R-:W-:Y:S02]  /*39a0*/  ULOP3.LUT UR18, UR18, 0xffffff00, URZ, 0xc0, !UPT ;  /* 0xffffff0012127892 */ /* 0x000fe4000f8ec0ff */
[----:B------:R-:W-:Y:S02]  /*39b0*/  UIADD3 UR4, UPT, UPT, -UR4, UR22, URZ ;  /* 0x0000001604047290 */ /* 0x000fe4000fffe1ff */
[----:B------:R-:W-:Y:S01]  /*39c0*/  UIADD3 UR18, UPT, UPT, UR30, UR18, URZ ;  /* 0x000000121e127290 */ /* 0x000fe2000fffe0ff */
[----:B------:R-:W1:Y:S03]  /*39d0*/  SYNCS.PHASECHK.TRANS64.TRYWAIT P0, [UR23+0x130], R0 ;  /* 0x00013000ff0075a7 */ /* 0x000e660008001117 */
[----:B------:R-:W-:Y:S01]  /*39e0*/  ULEA UR18, UR4, UR18, 0x14 ;  /* 0x0000001204127291 */ /* 0x000fe2000f8ea0ff */
[----:B-123--:R-:W-:Y:S11]  /*39f0*/  @!P0 BRA `(.L_x_68) ;  /* 0x0000006400d48947 */ /* 0x00eff60003800000 */
.L_x_168:
[----:B------:R-:W-:Y:S01]  /*3a00*/  IADD3 R10, PT, PT, R10, 0x1, RZ ;  /* 0x000000010a0a7810 */ /* 0x000fe20007ffe0ff */
[----:B------:R-:W-:Y:S06]  /*3a10*/  BRA.U !UP4, `(.L_x_69) ;  /* 0x000000010c987547 */ /* 0x000fec000b800000 */
[----:B------:R-:W-:Y:S01]  /*3a20*/  UPLOP3.LUT UP2, UPT, UPT, UPT, UPT, 0x40, 0x4 ;  /* 0x000000000004789c */ /* 0x000fe20003f4e870 */
[----:B------:R-:W-:Y:S01]  /*3a30*/  UMOV UR16, UR29 ;  /* 0x0000001d00107c82 */ /* 0x000fe20008000000 */
[----:B------:R-:W-:Y:S01]  /*3a40*/  UMOV UR15, UR28 ;  /* 0x0000001c000f7c82 */ /* 0x000fe20008000000 */
[----:B------:R-:W-:-:S08]  /*3a50*/  UMOV UR6, UR14 ;  /* 0x0000000e00067c82 */ /* 0x000fd00008000000 */
.L_x_72:
[----:B------:R-:W-:Y:S02]  /*3a60*/  UIADD3 UR16, UPT, UPT, UR16, 0x1, URZ ;  /* 0x0000000110107890 */ /* 0x000fe4000fffe0ff */
[----:B--2---:R-:W-:Y:S02]  /*3a70*/  ULEA UR5, UR6, UR17, 0x3 ;  /* 0x0000001106057291 */ /* 0x004fe4000f8e18ff */
[----:B------:R-:W-:Y:S01]  /*3a80*/  UISETP.NE.AND UP3, UPT, UR16, URZ, UPT ;  /* 0x000000ff1000728c */ /* 0x000fe2000bf65270 */
[----:B---3--:R-:W-:Y:S10]  /*3a90*/  @P2 BRA `(.L_x_70) ;  /* 0x00000000000c2947 */ /* 0x008ff40003800000 */
[----:B-1----:R-:W-:Y:S04]  /*3aa0*/  SHF.L.U32 R3, R8, 0x1f, RZ ;  /* 0x0000001f08037819 */ /* 0x002fe800000006ff */
[----:B------:R-:W1:Y:S02]  /*3ab0*/  SYNCS.PHASECHK.TRANS64.TRYWAIT P0, [UR5], R3 ;  /* 0x00000003ff0075a7 */ /* 0x000e640008001105 */
[----:B-1----:R-:W-:Y:S05]  /*3ac0*/  @!P0 BRA `(.L_x_71) ;  /* 0x0000006400b88947 */ /* 0x002fea0003800000 */
.L_x_70:
[----:B------:R-:W-:Y:S01]  /*3ad0*/  UISETP.NE.AND UP0, UPT, UR15, 0x1, UPT ;  /* 0x000000010f00788c */ /* 0x000fe2000bf05270 */
[----:B------:R-:W-:Y:S01]  /*3ae0*/  PLOP3.LUT P2, PT, PT, PT, PT, 0x80, 0x8 ;  /* 0x000000000008781c */ /* 0x000fe20003f4f070 */
[----:B------:R-:W-:Y:S02]  /*3af0*/  UIADD3 UR4, UPT, UPT, UR6, 0x1, URZ ;  /* 0x0000000106047890 */ /* 0x000fe4000fffe0ff */
[----:B------:R-:W-:Y:S02]  /*3b00*/  ULEA UR12, UR6, UR21, 0xa ;  /* 0x00000015060c7291 */ /* 0x000fe4000f8e50ff */
[----:B------:R-:W-:Y:S01]  /*3b10*/  UISETP.NE.AND UP1, UPT, UR4, 0xa, UPT ;  /* 0x0000000a0400788c */ /* 0x000fe2000bf25270 */
[----:B------:R-:W-:Y:S01]  /*3b20*/  PLOP3.LUT P0, PT, PT, PT, UP0, 0x80, 0x8 ;  /* 0x000000000008781c */ /* 0x000fe20003f0f008 */
[----:B------:R-:W-:Y:S02]  /*3b30*/  UIADD3 UR10, UPT, UPT, UR12, 0x2, URZ ;  /* 0x000000020c0a7890 */ /* 0x000fe4000fffe0ff */
[----:B------:R-:W-:Y:S02]  /*3b40*/  USEL UR7, URZ, 0x1, UP1 ;  /* 0x00000001ff077887 */ /* 0x000fe40008800000 */
[----:B------:R-:W-:Y:S02]  /*3b50*/  USEL UR14, UR4, URZ, UP1 ;  /* 0x000000ff040e7287 */ /* 0x000fe40008800000 */
[----:B------:R-:W-:Y:S02]  /*3b60*/  UIADD3 UR15, UPT, UPT, UR15, -0x1, URZ ;  /* 0xffffffff0f0f7890 */ /* 0x000fe4000fffe0ff */
[----:B------:R-:W-:Y:S01]  /*3b70*/  @UP0 ULEA UR4, UR14, UR17, 0x3 ;  /* 0x000000110e040291 */ /* 0x000fe2000f8e18ff */
[----:B------:R-:W-:Y:S01]  /*3b80*/  LOP3.LUT R8, R8, UR7, RZ, 0x3c, !PT ;  /* 0x0000000708087c12 */ /* 0x000fe2000f8e3cff */
[----:B------:R-:W-:Y:S01]  /*3b90*/  UIADD3 UR7, UPT, UPT, UR5, 0x50, URZ ;  /* 0x0000005005077890 */ /* 0x000fe2000fffe0ff */
[----:B------:R-:W-:Y:S02]  /*3ba0*/  UMOV UR13, 0x80004020 ;  /* 0x80004020000d7882 */ /* 0x000fe40000000000 */
[----:B-1----:R-:W-:Y:S01]  /*3bb0*/  @P0 SHF.L.U32 R0, R8, 0x1f, RZ ;  /* 0x0000001f08000819 */ /* 0x002fe200000006ff */
[----:B------:R-:W-:Y:S01]  /*3bc0*/  UMOV UR5, 0x80004020 ;  /* 0x8000402000057882 */ /* 0x000fe20000000000 */
[----:B------:R-:W-:Y:S01]  /*3bd0*/  UMOV UR11, 0x80004020 ;  /* 0x80004020000b7882 */ /* 0x000fe20000000000 */
[----:B------:R-:W-:Y:S01]  /*3be0*/  UMOV UR9, 0x80004020 ;  /* 0x8000402000097882 */ /* 0x000fe20000000000 */
[----:B------:R2:W3:Y:S01]  /*3bf0*/  @P0 SYNCS.PHASECHK.TRANS64.TRYWAIT P2, [UR4], R0 ;  /* 0x00000000ff0005a7 */ /* 0x0004e20008041104 */
[----:B------:R-:W-:Y:S03]  /*3c00*/  ULEA UR4, UR6, UR20, 0x8 ;  /* 0x0000001406047291 */ /* 0x000fe6000f8e40ff */
[----:B------:R-:W-:Y:S01]  /*3c10*/  UMOV UR6, UR14 ;  /* 0x0000000e00067c82 */ /* 0x000fe20008000000 */
[----:B------:R-:W-:Y:S05]  /*3c20*/  UIADD3 UR8, UPT, UPT, UR4, 0x2, URZ ;  /* 0x0000000204087890 */ /* 0x000fea000fffe0ff */
[----:B------:R2:W-:Y:S01]  /*3c30*/  UTCQMMA gdesc[UR4], gdesc[UR12], tmem[UR18], tmem[UR26], idesc[UR27], UP2 ;  /* 0x00ff1a0c040075ea */ /* 0x0005e20009000312 */
[----:B------:R-:W-:Y:S03]  /*3c40*/  UPLOP3.LUT UP2, UPT, UPT, UPT, UPT, 0x80, 0x8 ;  /* 0x000000000008789c */ /* 0x000fe60003f4f070 */
[----:B------:R2:W-:Y:S01]  /*3c50*/  UTCQMMA gdesc[UR8], gdesc[UR10], tmem[UR18], tmem[UR24], idesc[UR25], UPT ;  /* 0x00ff180a080075ea */ /* 0x0005e2000b800312 */
[----:B------:R2:W-:Y:S01]  /*3c60*/  UTCBAR.MULTICAST [UR7], URZ, UR19 ;  /* 0x000000ff070073e9 */ /* 0x0005e20008000813 */
[----:B------:R-:W-:Y:S06]  /*3c70*/  BRA.U UP3, `(.L_x_72) ;  /* 0xfffffffd03787547 */ /* 0x000fec000b83ffff */
.L_x_69:
[----:B--2---:R-:W-:Y:S01]  /*3c80*/  UIADD3 UR4, UPT, UPT, UR22, 0x1, URZ ;  /* 0x0000000116047890 */ /* 0x004fe2000fffe0ff */
[C---:B------:R-:W-:Y:S01]  /*3c90*/  ISETP.NE.AND P0, PT, R10.reuse, 0x2, PT ;  /* 0x000000020a00780c */ /* 0x040fe20003f05270 */
[----:B------:R-:W-:Y:S02]  /*3ca0*/  UIADD3 UR5, UPT, UPT, UR23, 0x110, URZ ;  /* 0x0000011017057890 */ /* 0x000fe4000fffe0ff */
[----:B------:R-:W-:Y:S01]  /*3cb0*/  UISETP.NE.AND UP0, UPT, UR4, 0x4, UPT ;  /* 0x000000040400788c */ /* 0x000fe2000bf05270 */
[----:B-1----:R-:W-:Y:S02]  /*3cc0*/  SEL R0, RZ, 0x1, P0 ;  /* 0x00000001ff007807 */ /* 0x002fe40000000000 */
[----:B------:R-:W-:Y:S01]  /*3cd0*/  SEL R10, R10, RZ, P0 ;  /* 0x000000ff0a0a7207 */ /* 0x000fe20000000000 */
[----:B------:R-:W-:Y:S01]  /*3ce0*/  USEL UR6, URZ, 0x1, UP0 ;  /* 0x00000001ff067887 */ /* 0x000fe20008000000 */
[----:B------:R-:W-:Y:S01]  /*3cf0*/  LOP3.LUT R9, R9, R0, RZ, 0x3c, !PT ;  /* 0x0000000009097212 */ /* 0x000fe200078e3cff */
[----:B------:R-:W-:Y:S01]  /*3d00*/  USEL UR22, UR4, URZ, UP0 ;  /* 0x000000ff04167287 */ /* 0x000fe20008000000 */
[----:B------:R1:W-:Y:S03]  /*3d10*/  UTCBAR [UR5], URZ ;  /* 0x000000ff050073e9 */ /* 0x0003e600080000ff */
[----:B------:R-:W-:Y:S01]  /*3d20*/  LOP3.LUT R11, R11, UR6, RZ, 0x3c, !PT ;  /* 0x000000060b0b7c12 */ /* 0x000fe2000f8e3cff */
[----:B------:R-:W-:Y:S07]  /*3d30*/  @P1 BRA `(.L_x_73) ;  /* 0xfffffff800b01947 */ /* 0x000fee000383ffff */
[----:B------:R-:W2:Y:S01]  /*3d40*/  S2UR UR8, SR_CgaCtaId ;  /* 0x00000000000879c3 */ /* 0x000ea20000008800 */
[----:B------:R-:W-:Y:S01]  /*3d50*/  ELECT P0, URZ, PT ;  /* 0x0000000000ff782f */ /* 0x000fe20003800000 */
[----:B------:R-:W-:Y:S01]  /*3d60*/  IMAD.MOV.U32 R0, RZ, RZ, 0x1 ;  /* 0x00000001ff007424 */ /* 0x000fe200078e00ff */
[----:B------:R-:W-:Y:S01]  /*3d70*/  UIADD3 UR17, UPT, UPT, UR17, 0x130, URZ ;  /* 0x0000013011117890 */ /* 0x000fe2000fffe0ff */
[----:B------:R-:W-:Y:S01]  /*3d80*/  SHF.L.U32 R3, R11, 0x1f, RZ ;  /* 0x0000001f0b037819 */ /* 0x000fe200000006ff */
[----:B------:R-:W-:-:S03]  /*3d90*/  UMOV UR4, 0x40 ;  /* 0x0000004000047882 */ /* 0x000fc60000000000 */
[----:B------:R-:W-:Y:S01]  /*3da0*/  UVIRTCOUNT.DEALLOC.SMPOOL 0x80 ;  /* 0x000000800000784c */ /* 0x000fe20000000000 */
[----:B--2---:R-:W-:Y:S02]  /*3db0*/  ULEA UR8, UR8, UR4, 0x18 ;  /* 0x0000000408087291 */ /* 0x004fe4000f8ec0ff */
[----:B------:R-:W-:-:S07]  /*3dc0*/  ULEA UR4, UR22, UR17, 0x3 ;  /* 0x0000001116047291 */ /* 0x000fce000f8e18ff */
[----:B------:R2:W-:Y:S02]  /*3dd0*/  @P0 STS.U8 [UR8+0x1c], R0 ;  /* 0x00001c00ff000988 */ /* 0x0005e40008000008 */
[----:B------:R-:W4:Y:S02]  /*3de0*/  SYNCS.PHASECHK.TRANS64.TRYWAIT P0, [UR4], R3 ;  /* 0x00000003ff0075a7 */ /* 0x000f240008001104 */
[----:B--2-4-:R-:W-:Y:S05]  /*3df0*/  @!P0 BRA `(.L_x_74) ;  /* 0x0000006400048947 */ /* 0x014fea0003800000 */
.L_x_171:
[----:B------:R-:W-:-:S04]  /*3e00*/  UIADD3 UR4, UPT, UPT, UR22, 0x1, URZ ;  /* 0x0000000116047890 */ /* 0x000fc8000fffe0ff */
[----:B------:R-:W-:-:S04]  /*3e10*/  UISETP.NE.AND UP0, UPT, UR4, 0x4, UPT ;  /* 0x000000040400788c */ /* 0x000fc8000bf05270 */
[----:B------:R-:W-:Y:S02]  /*3e20*/  USEL UR6, URZ, 0x1, UP0 ;  /* 0x00000001ff067887 */ /* 0x000fe40008000000 */
[----:B------:R-:W-:-:S04]  /*3e30*/  USEL UR4, UR4, URZ, UP0 ;  /* 0x000000ff04047287 */ /* 0x000fc80008000000 */
[----:B-1----:R-:W-:Y:S01]  /*3e40*/  ULEA UR5, UR4, UR17, 0x3 ;  /* 0x0000001104057291 */ /* 0x002fe2000f8e18ff */
[----:B------:R-:W-:-:S04]  /*3e50*/  LOP3.LUT R2, R11, UR6, RZ, 0x3c, !PT ;  /* 0x000000060b027c12 */ /* 0x000fc8000f8e3cff */
[----:B--2---:R-:W-:-:S04]  /*3e60*/  SHF.L.U32 R3, R2, 0x1f, RZ ;  /* 0x0000001f02037819 */ /* 0x004fc800000006ff */
[----:B------:R-:W1:Y:S02]  /*3e70*/  SYNCS.PHASECHK.TRANS64.TRYWAIT P0, [UR5], R3 ;  /* 0x00000003ff0075a7 */ /* 0x000e640008001105 */
[----:B-1----:R-:W-:Y:S05]  /*3e80*/  @!P0 BRA `(.L_x_75) ;  /* 0x0000006000f88947 */ /* 0x002fea0003800000 */
.L_x_173:
        /* <DEDUP_REMOVED lines=9> */
.L_x_175:
[----:B------:R-:W-:-:S04]  /*3f20*/  UIADD3 UR4, UPT, UPT, UR4, 0x1, URZ ;  /* 0x0000000104047890 */ /* 0x000fc8000fffe0ff */
[----:B------:R-:W-:-:S04]  /*3f30*/  UISETP.NE.AND UP0, UPT, UR4, 0x4, UPT ;  /* 0x000000040400788c */ /* 0x000fc8000bf05270 */
[----:B------:R-:W-:Y:S02]  /*3f40*/  USEL UR5, URZ, 0x1, UP0 ;  /* 0x00000001ff057887 */ /* 0x000fe40008000000 */
[----:B------:R-:W-:-:S04]  /*3f50*/  USEL UR4, UR4, URZ, UP0 ;  /* 0x000000ff04047287 */ /* 0x000fc80008000000 */
[----:B------:R-:W-:Y:S01]  /*3f60*/  ULEA UR4, UR4, UR17, 0x3 ;  /* 0x0000001104047291 */ /* 0x000fe2000f8e18ff */
[----:B-1----:R-:W-:-:S04]  /*3f70*/  LOP3.LUT R3, R2, UR5, RZ, 0x3c, !PT ;  /* 0x0000000502037c12 */ /* 0x002fc8000f8e3cff */
[----:B------:R-:W-:-:S04]  /*3f80*/  SHF.L.U32 R3, R3, 0x1f, RZ ;  /* 0x0000001f03037819 */ /* 0x000fc800000006ff */
[----:B------:R-:W1:Y:S02]  /*3f90*/  SYNCS.PHASECHK.TRANS64.TRYWAIT P0, [UR4], R3 ;  /* 0x00000003ff0075a7 */ /* 0x000e640008001104 */
[----:B-1----:R-:W-:Y:S05]  /*3fa0*/  @!P0 BRA `(.L_x_77) ;  /* 0x0000006000e08947 */ /* 0x002fea0003800000 */
.L_x_177:
[----:B------:R-:W-:Y:S01]  /*3fb0*/  NOP ;  /* 0x0000000000007918 */ /* 0x000fe20000000000 */
[----:B-1----:R-:W1:Y:S01]  /*3fc0*/  LDS R0, [UR8+0x14] ;  /* 0x00001408ff007984 */ /* 0x002e620008000800 */
[----:B------:R-:W-:Y:S01]  /*3fd0*/  ULOP3.LUT UR4, UR30, 0xffff, URZ, 0xc0, !UPT ;  /* 0x0000ffff1e047892 */ /* 0x000fe2000f8ec0ff */
[----:B------:R-:W-:Y:S01]  /*3fe0*/  UMOV UR5, 0xffff ;  /* 0x0000ffff00057882 */ /* 0x000fe20000000000 */
[----:B------:R-:W-:Y:S02]  /*3ff0*/  UMOV UR6, 0x1 ;  /* 0x0000000100067882 */ /* 0x000fe40000000000 */
[----:B------:R-:W-:-:S04]  /*4000*/  USHF.R.U32.HI UR4, URZ, 0x5, UR4 ;  /* 0x00000005ff047899 */ /* 0x000fc80008011604 */
[----:B------:R-:W-:Y:S02]  /*4010*/  USHF.L.U32 UR5, UR5, UR4, URZ ;  /* 0x0000000405057299 */ /* 0x000fe400080006ff */
[----:B------:R-:W-:-:S04]  /*4020*/  USHF.L.U32 UR4, UR6, UR4, URZ ;  /* 0x0000000406047299 */ /* 0x000fc800080006ff */
[----:B-1----:R-:W-:-:S04]  /*4030*/  LOP3.LUT R0, R0, UR5, RZ, 0xc0, !PT ;  /* 0x0000000500007c12 */ /* 0x002fc8000f8ec0ff */
[----:B------:R-:W-:-:S13]  /*4040*/  ISETP.NE.AND P0, PT, R0, UR5, PT ;  /* 0x0000000500007c0c */ /* 0x000fda000bf05270 */
[----:B------:R-:W-:Y:S05]  /*4050*/  @P0 BRA `(.L_x_78) ;  /* 0x0000000000580947 */ /* 0x000fea0003800000 */
[----:B------:R-:W1:Y:S02]  /*4060*/  LDS R0, [UR8+0x18] ;  /* 0x00001808ff007984 */ /* 0x000e640008000800 */
[----:B-1----:R-:W-:-:S04]  /*4070*/  LOP3.LUT R0, R0, UR4, RZ, 0xc0, !PT ;  /* 0x0000000400007c12 */ /* 0x002fc8000f8ec0ff */
[----:B------:R-:W-:-:S13]  /*4080*/  ISETP.NE.AND P0, PT, R0, UR4, PT ;  /* 0x0000000400007c0c */ /* 0x000fda000bf05270 */
[----:B------:R-:W-:Y:S05]  /*4090*/  @P0 BRA `(.L_x_79) ;  /* 0x00000000003c0947 */ /* 0x000fea0003800000 */
[----:B------:R-:W1:Y:S01]  /*40a0*/  S2R R2, SR_LANEID ;  /* 0x0000000000027919 */ /* 0x000e620000000000 */
[----:B------:R-:W-:Y:S01]  /*40b0*/  ULOP3.LUT UR5, URZ, UR5, URZ, 0x33, !UPT ;  /* 0x00000005ff057292 */ /* 0x000fe2000f8e33ff */
[----:B------:R-:W-:Y:S01]  /*40c0*/  LOP3.LUT R4, RZ, UR4, RZ, 0x33, !PT ;  /* 0x00000004ff047c12 */ /* 0x000fe2000f8e33ff */
[----:B------:R-:W-:Y:S02]  /*40d0*/  VOTEU.ANY UR4, UPT, PT ;  /* 0x0000000000047886 */ /* 0x000fe400038e0100 */
[----:B------:R-:W-:Y:S01]  /*40e0*/  UFLO.U32 UR4, UR4 ;  /* 0x00000004000472bd */ /* 0x000fe200080e0000 */
[----:B------:R-:W2:Y:S01]  /*40f0*/  REDUX UR6, R4 ;  /* 0x00000000040673c4 */ /* 0x000ea20000000000 */
[----:B------:R-:W-:-:S06]  /*4100*/  IMAD.U32 R0, RZ, RZ, UR5 ;  /* 0x00000005ff007e24 */ /* 0x000fcc000f8e00ff */
[----:B------:R4:W-:Y:S01]  /*4110*/  UTCATOMSWS.AND URZ, UR5 ;  /* 0x0000000500ff79e3 */ /* 0x0009e20008000000 */
[----:B------:R-:W3:Y:S01]  /*4120*/  REDUX UR7, R0 ;  /* 0x00000000000773c4 */ /* 0x000ee20000000000 */
[----:B-1----:R-:W-:Y:S01]  /*4130*/  ISETP.EQ.U32.AND P0, PT, R2, UR4, PT ;  /* 0x0000000402007c0c */ /* 0x002fe2000bf02070 */
[----:B--2---:R-:W-:Y:S01]  /*4140*/  IMAD.U32 R2, RZ, RZ, UR6 ;  /* 0x00000006ff027e24 */ /* 0x004fe2000f8e00ff */
[----:B---3--:R-:W-:-:S11]  /*4150*/  MOV R3, UR7 ;  /* 0x0000000700037c02 */ /* 0x008fd60008000f00 */
[----:B------:R4:W-:Y:S04]  /*4160*/  @P0 ATOMS.AND RZ, [UR8+0x14], R3 ;  /* 0x00001403ffff098c */ /* 0x0009e8000a800008 */
[----:B------:R4:W-:Y:S01]  /*4170*/  @P0 ATOMS.AND RZ, [UR8+0x18], R2 ;  /* 0x00001802ffff098c */ /* 0x0009e2000a800008 */
[----:B------:R-:W-:Y:S05]  /*4180*/  BRA `(.L_x_80) ;  /* 0x0000000000147947 */ /* 0x000fea0003800000 */
.L_x_79:
[----:B------:R-:W-:Y:S02]  /*4190*/  MOV R2, 0x41b0 ;  /* 0x000041b000027802 */ /* 0x000fe40000000f00 */
[----:B---3-5:R-:W-:Y:S05]  /*41a0*/  CALL.REL.NOINC `($__internal_0_$__cuda_sm10x_tcgen05_guardrail_trap_col_being_dealloced_not_returned_by_alloc) ;  /* 0x0000006400c47944 */ /* 0x028fea0003c00000 */
[----:B------:R-:W-:Y:S05]  /*41b0*/  BRA `(.L_x_80) ;  /* 0x0000000000087947 */ /* 0x000fea0003800000 */
.L_x_78:
[----:B------:R-:W-:Y:S02]  /*41c0*/  MOV R2, 0x41e0 ;  /* 0x000041e000027802 */ /* 0x000fe40000000f00 */
[----:B---3-5:R-:W-:Y:S05]  /*41d0*/  CALL.REL.NOINC `($__internal_2_$__cuda_sm10x_tcgen05_guardrail_trap_unallocated_columns_being_dealloced) ;  /* 0x0000006400d07944 */ /* 0x028fea0003c00000 */
.L_x_80:
[----:B------:R-:W-:Y:S01]  /*41e0*/  NOP ;  /* 0x0000000000007918 */ /* 0x000fe20000000000 */
[----:B----4-:R-:W-:Y:S05]  /*41f0*/  EXIT ;  /* 0x000000000000794d */ /* 0x010fea0003800000 */
.L_x_62:
[----:B------:R-:W-:-:S09]  /*4200*/  UISETP.NE.OR UP0, UPT, UR17, 0x3, !UP3 ;  /* 0x000000031100788c */ /* 0x000fd2000df05670 */
[----:B------:R-:W-:Y:S05]  /*4210*/  BRA.U UP0, `(.L_x_81) ;  /* 0x0000001100587547 */ /* 0x000fea000b800000 */
[----:B------:R-:W1:Y:S01]  /*4220*/  S2UR UR10, SR_CgaCtaId ;  /* 0x00000000000a79c3 */ /* 0x000e620000008800 */
[----:B------:R-:W2:Y:S01]  /*4230*/  LDCU UR31, c[0x0][0x370] ;  /* 0x00006e00ff1f77ac */ /* 0x000ea20008000800 */
[----:B------:R-:W-:Y:S02]  /*4240*/  HFMA2 R13, -RZ, RZ, 0, 0 ;  /* 0x00000000ff0d7431 */ /* 0x000fe400000001ff */
[----:B------:R-:W-:Y:S01]  /*4250*/  IMAD.MOV.U32 R15, RZ, RZ, 0x1 ;  /* 0x00000001ff0f7424 */ /* 0x000fe200078e00ff */
[----:B------:R-:W-:Y:S01]  /*4260*/  MOV R7, 0x1000 ;  /* 0x0000100000077802 */ /* 0x000fe20000000f00 */
[----:B------:R-:W2:Y:S01]  /*4270*/  LDCU.128 UR44, c[0x0][0xb10] ;  /* 0x00016200ff2c77ac */ /* 0x000ea20008000c00 */
[----:B------:R-:W-:Y:S01]  /*4280*/  IMAD.MOV.U32 R14, RZ, RZ, RZ ;  /* 0x000000ffff0e7224 */ /* 0x000fe200078e00ff */
[----:B------:R-:W3:Y:S01]  /*4290*/  LDC.64 R16, c[0x0][0x348] ;  /* 0x0000d200ff107b82 */ /* 0x000ee20000000a00 */
[----:B------:R-:W4:Y:S01]  /*42a0*/  LDCU UR30, c[0x0][0x374] ;  /* 0x00006e80ff1e77ac */ /* 0x000f220008000800 */
[----:B------:R-:W1:Y:S06]  /*42b0*/  LDCU UR15, c[0x0][0xb0c] ;  /* 0x00016180ff0f77ac */ /* 0x000e6c0008000800 */
[----:B------:R-:W3:Y:S01]  /*42c0*/  LDC.64 R2, c[0x0][0x888] ;  /* 0x00022200ff027b82 */ /* 0x000ee20000000a00 */
[----:B------:R-:W3:Y:S01]  /*42d0*/  LDCU UR49, c[0x0][0xb20] ;  /* 0x00016400ff3177ac */ /* 0x000ee20008000800 */
[----:B------:R-:W3:Y:S06]  /*42e0*/  LDCU UR4, c[0x0][0xb30] ;  /* 0x00016600ff0477ac */ /* 0x000eec0008000800 */
[----:B------:R-:W3:Y:S01]  /*42f0*/  LDC.64 R4, c[0x0][0x890] ;  /* 0x00022400ff047b82 */ /* 0x000ee20000000a00 */
[----:B------:R-:W-:Y:S01]  /*4300*/  UMOV UR21, 0x400 ;  /* 0x0000040000157882 */ /* 0x000fe20000000000 */
[----:B--2---:R-:W-:-:S02]  /*4310*/  UIMAD.WIDE.U32 UR6, UR31, UR44, URZ ;  /* 0x0000002c1f0672a5 */ /* 0x004fc4000f8e00ff */
[----:B----4-:R-:W-:Y:S02]  /*4320*/  UIMAD.WIDE.U32 UR8, UR30, UR47, URZ ;  /* 0x0000002f1e0872a5 */ /* 0x010fe4000f8e00ff */
[----:B-1----:R-:W-:Y:S02]  /*4330*/  ULEA UR21, UR10, UR21, 0x18 ;  /* 0x000000150a157291 */ /* 0x002fe4000f8ec0ff */
[----:B------:R-:W-:Y:S02]  /*4340*/  UPLOP3.LUT UP3, UPT, UPT, UPT, UPT, 0x40, 0x4 ;  /* 0x000000000004789c */ /* 0x000fe40003f6e870 */
[----:B------:R-:W-:Y:S02]  /*4350*/  UIADD3 UR37, UPT, UPT, UR21, 0xb8, URZ ;  /* 0x000000b815257890 */ /* 0x000fe4000fffe0ff */
[----:B------:R-:W-:Y:S02]  /*4360*/  UIADD3 UR33, UPT, UPT, UR21, 0xa0, URZ ;  /* 0x000000a015217890 */ /* 0x000fe4000fffe0ff */
[----:B------:R-:W-:-:S02]  /*4370*/  UIADD3 UR25, UPT, UPT, UR21, 0xa8, URZ ;  /* 0x000000a815197890 */ /* 0x000fc4000fffe0ff */
[----:B------:R-:W-:Y:S01]  /*4380*/  UIADD3 UR17, UPT, UPT, UR21, 0xb0, URZ ;  /* 0x000000b015117890 */ /* 0x000fe2000fffe0ff */
[----:B------:R-:W-:Y:S01]  /*4390*/  UMOV UR6, UR7 ;  /* 0x0000000700067c82 */ /* 0x000fe20008000000 */
[----:B------:R-:W-:Y:S01]  /*43a0*/  UMOV UR41, UR9 ;  /* 0x0000000900297c82 */ /* 0x000fe20008000000 */
[----:B------:R-:W-:Y:S02]  /*43b0*/  UISETP.GE.AND UP0, UPT, UR42, 0x1, UPT ;  /* 0x000000012a00788c */ /* 0x000fe4000bf06270 */
[----:B------:R-:W-:Y:S01]  /*43c0*/  UISETP.NE.AND UP4, UPT, UR42, 0x1, UPT ;  /* 0x000000012a00788c */ /* 0x000fe2000bf85270 */
[----:B------:R-:W1:Y:S01]  /*43d0*/  LDCU.64 UR22, c[0x0][0xb28] ;  /* 0x00016500ff1677ac */ /* 0x000e620008000a00 */
[----:B------:R-:W-:Y:S02]  /*43e0*/  UISETP.NE.AND UP6, UPT, UR15, 0x1, UPT ;  /* 0x000000010f00788c */ /* 0x000fe4000bfc5270 */
[----:B------:R-:W-:Y:S02]  /*43f0*/  UISETP.NE.AND UP5, UPT, UR46, 0x1, UPT ;  /* 0x000000012e00788c */ /* 0x000fe4000bfa5270 */
[----:B------:R-:W-:-:S02]  /*4400*/  UPRMT UR37, UR10, 0x654, UR37 ;  /* 0x000006540a257896 */ /* 0x000fc40008000025 */
[----:B------:R-:W-:Y:S02]  /*4410*/  USHF.R.U32.HI UR43, URZ, UR45, UR6 ;  /* 0x0000002dff2b7299 */ /* 0x000fe40008011606 */
[----:B------:R-:W-:Y:S02]  /*4420*/  UPRMT UR40, UR10, 0x654, UR33 ;  /* 0x000006540a287896 */ /* 0x000fe40008000021 */
[----:B------:R-:W-:Y:S02]  /*4430*/  UPRMT UR39, UR10, 0x654, UR25 ;  /* 0x000006540a277896 */ /* 0x000fe40008000019 */
[----:B------:R-:W-:Y:S02]  /*4440*/  UPRMT UR38, UR10, 0x654, UR17 ;  /* 0x000006540a267896 */ /* 0x000fe40008000011 */
[----:B---3--:R-:W-:Y:S02]  /*4450*/  USHF.R.U32.HI UR41, URZ, UR49, UR41 ;  /* 0x00000031ff297299 */ /* 0x008fe40008011629 */
[----:B------:R-:W-:-:S11]  /*4460*/  UISETP.NE.AND UP2, UPT, UR4, 0x1, UPT ;  /* 0x000000010400788c */ /* 0x000fd6000bf45270 */
.L_x_92:
[C---:B------:R-:W-:Y:S02]  /*4470*/  LEA R12, R14.reuse, UR21, 0x3 ;  /* 0x000000150e0c7c11 */ /* 0x040fe4000f8e18ff */
[----:B------:R-:W-:Y:S02]  /*4480*/  SHF.L.U32 R9, R13, 0x1f, RZ ;  /* 0x0000001f0d097819 */ /* 0x000fe400000006ff */
[----:B------:R-:W-:Y:S02]  /*4490*/  LEA R10, R14, UR21, 0x4 ;  /* 0x000000150e0a7c11 */ /* 0x000fe4000f8e20ff */
[----:B--2---:R-:W2:Y:S02]  /*44a0*/  SYNCS.PHASECHK.TRANS64.TRYWAIT P0, [R12+URZ+0xf0], R9 ;  /* 0x0000f0090c0075a7 */ /* 0x004ea400080011ff */
[----:B--2---:R-:W-:Y:S05]  /*44b0*/  @!P0 BRA `(.L_x_82) ;  /* 0x0000005c00b48947 */ /* 0x004fea0003800000 */
.L_x_178:
[----:B--2---:R-:W2:Y:S01]  /*44c0*/  LDS.128 R8, [R10+0x180] ;  /* 0x000180000a087984 */ /* 0x004ea20000000c00 */
[----:B------:R-:W-:Y:S01]  /*44d0*/  UISETP.GE.AND UP0, UPT, UR42, 0x1, UPT ;  /* 0x000000012a00788c */ /* 0x000fe2000bf06270 */
[----:B------:R-:W-:Y:S01]  /*44e0*/  @!PT LDS RZ, [RZ] ;  /* 0x00000000fffff984 */ /* 0x000fe20000000800 */
[----:B------:R-:W-:Y:S01]  /*44f0*/  @!PT LDS RZ, [RZ] ;  /* 0x00000000fffff984 */ /* 0x000fe20000000800 */
[----:B------:R-:W-:Y:S01]  /*4500*/  @!PT LDS RZ, [RZ] ;  /* 0x00000000fffff984 */ /* 0x000fe20000000800 */
[----:B------:R-:W-:Y:S01]  /*4510*/  @!PT LDS RZ, [RZ] ;  /* 0x00000000fffff984 */ /* 0x000fe20000000800 */
[----:B------:R3:W-:Y:S06]  /*4520*/  MEMBAR.ALL.CTA ;  /* 0x0000000000007992 */ /* 0x0007ec0000008000 */
[----:B---3--:R-:W3:Y:S01]  /*4530*/  FENCE.VIEW.ASYNC.S ;  /* 0x00000000000073c6 */ /* 0x008ee20000000000 */
[----:B--2---:R-:W-:Y:S11]  /*4540*/  LOP3.LUT P0, RZ, R10, 0x1, RZ, 0xc0, !PT ;  /* 0x000000010aff7812 */ /* 0x004ff6000780c0ff */
[----:B------:R-:W-:Y:S02]  /*4550*/  @!UPT UIADD3 URZ, UPT, UPT, URZ, URZ, URZ ;  /* 0x000000fffffff290 */ /* 0x000fe4000fffe0ff */
[----:B---3--:R-:W-:Y:S01]  /*4560*/  VOTEU.ANY UP1, P0 ;  /* 0x0000000000ff7886 */ /* 0x008fe20000020100 */
[----:B------:R-:W-:Y:S11]  /*4570*/  PLOP3.LUT P0, PT, PT, PT, UP1, 0x80, 0x8 ;  /* 0x000000000008781c */ /* 0x000ff60003f0f018 */
[----:B------:R-:W-:Y:S02]  /*4580*/  @!UPT UIADD3 URZ, UPT, UPT, URZ, URZ, URZ ;  /* 0x000000fffffff290 */ /* 0x000fe4000fffe0ff */
[----:B------:R-:W-:Y:S02]  /*4590*/  @P0 SHF.R.U32.HI R0, RZ, 0x10, R9 ;  /* 0x00000010ff000819 */ /* 0x000fe40000011609 */
[----:B------:R-:W-:Y:S02]  /*45a0*/  @P0 MOV R6, R8 ;  /* 0x0000000800060202 */ /* 0x000fe40000000f00 */
[----:B------:R-:W-:Y:S01]  /*45b0*/  @P0 R2UR UR4, R0 ;  /* 0x00000000000402ca */ /* 0x000fe200000e0000 */
[----:B------:R-:W-:Y:S01]  /*45c0*/  VIADD R0, R12, 0x100 ;  /* 0x000001000c007836 */ /* 0x000fe20000000000 */
[----:B------:R-:W-:Y:S02]  /*45d0*/  @P0 LOP3.LUT R8, R9, 0xffff, RZ, 0xc0, !PT ;  /* 0x0000ffff09080812 */ /* 0x000fe400078ec0ff */
[----:B------:R-:W-:Y:S02]  /*45e0*/  @P0 R2UR UR6, R6 ;  /* 0x00000000060602ca */ /* 0x000fe400000e0000 */
[----:B------:R-:W-:Y:S02]  /*45f0*/  PRMT R0, RZ, 0x654, R0 ;  /* 0x00000654ff007816 */ /* 0x000fe40000000000 */
[----:B------:R-:W-:Y:S02]  /*4600*/  @P0 R2UR UR5, R8 ;  /* 0x00000000080502ca */ /* 0x000fe400000e0000 */
[----:B------:R2:W-:Y:S03]  /*4610*/  SYNCS.ARRIVE.TRANS64.RED.A1T0 RZ, [R0+URZ], RZ ;  /* 0x000000ff00ff79a7 */ /* 0x0005e600081004ff */
[----:B------:R-:W-:Y:S04]  /*4620*/  @UP1 UMOV UR29, UR4 ;  /* 0x00000004001d1c82 */ /* 0x000fe80008000000 */
[----:B------:R-:W-:Y:S04]  /*4630*/  @UP1 UMOV UR14, UR6 ;  /* 0x00000006000e1c82 */ /* 0x000fe80008000000 */
[----:B------:R-:W-:Y:S01]  /*4640*/  @UP1 UMOV UR13, UR5 ;  /* 0x00000005000d1c82 */ /* 0x000fe20008000000 */
[----:B------:R-:W-:Y:S05]  /*4650*/  BRA.U !UP0, `(.L_x_83) ;  /* 0x0000000108a47547 */ /* 0x000fea000b800000 */
[----:B------:R-:W-:Y:S02]  /*4660*/  UIMAD.WIDE.U32 UR18, UR13, UR47, URZ ;  /* 0x0000002f0d1272a5 */ /* 0x000fe4000f8e00ff */
[----:B------:R-:W-:Y:S02]  /*4670*/  UIMAD.WIDE.U32 UR26, UR14, UR44, URZ ;  /* 0x0000002c0e1a72a5 */ /* 0x000fe4000f8e00ff */
[----:B------:R-:W-:Y:S02]  /*4680*/  USEL UR4, UR30, UR41, !UP5 ;  /* 0x000000291e047287 */ /* 0x000fe4000e800000 */
[----:B------:R-:W-:Y:S02]  /*4690*/  USEL UR7, UR31, UR43, !UP6 ;  /* 0x0000002b1f077287 */ /* 0x000fe4000f000000 */
[----:B-1----:R-:W-:Y:S02]  /*46a0*/  UIMAD.WIDE.U32 UR8, UR4, UR22, URZ ;  /* 0x00000016040872a5 */ /* 0x002fe4000f8e00ff */
[----:B------:R-:W-:Y:S01]  /*46b0*/  UIMAD.WIDE.U32 UR10, UR7, UR22, URZ ;  /* 0x00000016070a72a5 */ /* 0x000fe2000f8e00ff */
[----:B------:R-:W-:Y:S02]  /*46c0*/  UMOV UR5, UR19 ;  /* 0x0000001300057c82 */ /* 0x000fe40008000000 */
[----:B------:R-:W-:Y:S03]  /*46d0*/  USHF.R.U32.HI UR6, URZ, UR49, UR5 ;  /* 0x00000031ff067299 */ /* 0x000fe60008011605 */
[----:B------:R-:W-:Y:S01]  /*46e0*/  UMOV UR5, UR27 ;  /* 0x0000001b00057c82 */ /* 0x000fe20008000000 */
[----:B------:R-:W-:Y:S02]  /*46f0*/  USEL UR6, UR13, UR6, !UP5 ;  /* 0x000000060d067287 */ /* 0x000fe4000e800000 */
[----:B------:R-:W-:Y:S03]  /*4700*/  USHF.R.U32.HI UR12, URZ, UR45, UR5 ;  /* 0x0000002dff0c7299 */ /* 0x000fe60008011605 */
[----:B------:R-:W-:Y:S02]  /*4710*/  UMOV UR5, UR9 ;  /* 0x0000000900057c82 */ /* 0x000fe40008000000 */
[----:B------:R-:W-:Y:S03]  /*4720*/  @UP4 USHF.R.U32.HI UR4, URZ, UR23, UR5 ;  /* 0x00000017ff044299 */ /* 0x000fe60008011605 */
[----:B------:R-:W-:Y:S01]  /*4730*/  UMOV UR5, UR11 ;  /* 0x0000000b00057c82 */ /* 0x000fe20008000000 */
[----:B------:R-:W-:Y:S02]  /*4740*/  UIMAD UR4, UR42, UR4, URZ ;  /* 0x000000042a0472a4 */ /* 0x000fe4000f8e02ff */
[----:B------:R-:W-:Y:S02]  /*4750*/  @UP4 USHF.R.U32.HI UR7, URZ, UR23, UR5 ;  /* 0x00000017ff074299 */ /* 0x000fe40008011605 */
[----:B------:R-:W-:Y:S02]  /*4760*/  UIMAD.WIDE.U32 UR10, UR6, UR22, URZ ;  /* 0x00000016060a72a5 */ /* 0x000fe4000f8e00ff */
[----:B------:R-:W-:Y:S02]  /*4770*/  USEL UR5, UR14, UR12, !UP6 ;  /* 0x0000000c0e057287 */ /* 0x000fe4000f000000 */
[----:B------:R-:W-:Y:S02]  /*4780*/  UIMAD UR8, UR42, UR7, URZ ;  /* 0x000000072a0872a4 */ /* 0x000fe4000f8e02ff */
[----:B------:R-:W-:Y:S03]  /*4790*/  UISETP.GE.AND UP0, UPT, UR6, UR4, UPT ;  /* 0x000000040600728c */ /* 0x000fe6000bf06270 */
[----:B------:R-:W-:Y:S01]  /*47a0*/  UMOV UR4, UR11 ;  /* 0x0000000b00047c82 */ /* 0x000fe20008000000 */
[----:B------:R-:W-:Y:S02]  /*47b0*/  UISETP.GE.OR UP0, UPT, UR5, UR8, UP0 ;  /* 0x000000080500728c */ /* 0x000fe40008706670 */
[----:B------:R-:W-:Y:S02]  /*47c0*/  USHF.R.U32.HI UR4, URZ, UR23, UR4 ;  /* 0x00000017ff047299 */ /* 0x000fe40008011604 */
[----:B------:R-:W-:Y:S02]  /*47d0*/  UIMAD.WIDE.U32 UR8, UR5, UR22, URZ ;  /* 0x00000016050872a5 */ /* 0x000fe4000f8e00ff */
[----:B------:R-:W-:Y:S04]  /*47e0*/  USEL UR10, UR6, UR4, !UP4 ;  /* 0x00000004060a7287 */ /* 0x000fe8000e000000 */
[----:B------:R-:W-:Y:S01]  /*47f0*/  UIADD3 UR11, UPT, UPT, -UR10, URZ, URZ ;  /* 0x000000ff0a0b7290 */ /* 0x000fe2000fffe1ff */
[----:B------:R-:W-:Y:S02]  /*4800*/  @!UP0 UMOV UR4, UR9 ;  /* 0x0000000900048c82 */ /* 0x000fe40008000000 */
[----:B------:R-:W-:Y:S02]  /*4810*/  @!UP0 USHF.R.U32.HI UR4, URZ, UR23, UR4 ;  /* 0x00000017ff048299 */ /* 0x000fe40008011604 */
[----:B------:R-:W-:Y:S02]  /*4820*/  UIMAD UR8, UR42, UR11, UR6 ;  /* 0x0000000b2a0872a4 */ /* 0x000fe4000f8e0206 */
[----:B------:R-:W-:Y:S04]  /*4830*/  @!UP0 USEL UR4, UR5, UR4, !UP4 ;  /* 0x0000000405048287 */ /* 0x000fe8000e000000 */
[----:B------:R-:W-:Y:S02]  /*4840*/  @!UP0 UIMAD UR8, UR7, UR8, UR4 ;  /* 0x00000008070882a4 */ /* 0x000fe4000f8e0204 */
[----:B------:R-:W-:Y:S02]  /*4850*/  @!UP0 UIADD3 UR9, UPT, UPT, UR10, -UR4, URZ ;  /* 0x800000040a098290 */ /* 0x000fe4000fffe0ff */
[----:B------:R-:W-:Y:S02]  /*4860*/  UIADD3 UR4, UPT, UPT, -UR5, URZ, URZ ;  /* 0x000000ff05047290 */ /* 0x000fe4000fffe1ff */
[----:B------:R-:W-:Y:S02]  /*4870*/  UIADD3 UR7, UPT, UPT, -UR6, URZ, URZ ;  /* 0x000000ff06077290 */ /* 0x000fe4000fffe1ff */
[----:B------:R-:W-:Y:S02]  /*4880*/  @!UP0 UIMAD UR6, UR9, UR42, UR5 ;  /* 0x0000002a090682a4 */ /* 0x000fe4000f8e0205 */
[----:B------:R-:W-:Y:S02]  /*4890*/  UIMAD UR14, UR15, UR4, UR14 ;  /* 0x000000040f0e72a4 */ /* 0x000fe4000f8e020e */
[----:B------:R-:W-:Y:S01]  /*48a0*/  UIMAD UR13, UR46, UR7, UR13 ;  /* 0x000000072e0d72a4 */ /* 0x000fe2000f8e020d */
[----:B------:R-:W-:Y:S02]  /*48b0*/  @!UP0 UMOV UR5, UR8 ;  /* 0x0000000800058c82 */ /* 0x000fe40008000000 */
[----:B------:R-:W-:Y:S02]  /*48c0*/  UIMAD UR14, UR5, UR15, UR14 ;  /* 0x0000000f050e72a4 */ /* 0x000fe4000f8e020e */
[----:B------:R-:W-:Y:S11]  /*48d0*/  UIMAD UR13, UR6, UR46, UR13 ;  /* 0x0000002e060d72a4 */ /* 0x000ff6000f8e020d */
[----:B------:R-:W-:Y:S01]  /*48e0*/  @!UPT UIADD3 URZ, UPT, UPT, URZ, URZ, URZ ;  /* 0x000000fffffff290 */ /* 0x000fe2000fffe0ff */
.L_x_83:
[----:B------:R-:W3:Y:S01]  /*48f0*/  @!UP2 LDCU.128 UR8, c[0x0][0xb10] ;  /* 0x00016200ff08a7ac */ /* 0x000ee20008000c00 */
[C---:B------:R-:W-:Y:S02]  /*4900*/  ISETP.NE.U32.AND P1, PT, R4.reuse, RZ, PT ;  /* 0x000000ff0400720c */ /* 0x040fe40003f25070 */
[----:B------:R-:W-:Y:S02]  /*4910*/  ISETP.NE.U32.AND P0, PT, R4, RZ, PT ;  /* 0x000000ff0400720c */ /* 0x000fe40003f05070 */
[C---:B------:R-:W-:Y:S02]  /*4920*/  ISETP.NE.AND.EX P1, PT, R5.reuse, RZ, PT, P1 ;  /* 0x000000ff0500720c */ /* 0x040fe40003f25310 */
[----:B------:R-:W-:Y:S01]  /*4930*/  ISETP.NE.AND.EX P0, PT, R5, RZ, PT, P0 ;  /* 0x000000ff0500720c */ /* 0x000fe20003f05300 */
[----:B------:R-:W4:Y:S01]  /*4940*/  @!UP2 LDCU UR5, c[0x0][0xb0c] ;  /* 0x00016180ff05a7ac */ /* 0x000f220008000800 */
[----:B------:R-:W-:Y:S01]  /*4950*/  SHF.L.U32 R9, R15, 0x1f, RZ ;  /* 0x0000001f0f097819 */ /* 0x000fe200000006ff */
[----:B------:R-:W-:Y:S02]  /*4960*/  USHF.L.U32 UR35, UR16, 0x6, URZ ;  /* 0x0000000610237899 */ /* 0x000fe400080006ff */
[----:B------:R-:W-:Y:S02]  /*4970*/  USHF.L.U32 UR34, UR20, 0x8, URZ ;  /* 0x0000000814227899 */ /* 0x000fe400080006ff */
[----:B---3--:R-:W-:Y:S07]  /*4980*/  UIMAD.WIDE.U32 UR6, UR14, UR8, URZ ;  /* 0x000000080e0672a5 */ /* 0x008fee000f8e00ff */
[----:B------:R-:W-:Y:S01]  /*4990*/  @!UP2 UMOV UR4, UR7 ;  /* 0x000000070004ac82 */ /* 0x000fe20008000000 */
[----:B----4-:R-:W-:Y:S02]  /*49a0*/  @!UP2 UISETP.NE.AND UP0, UPT, UR5, 0x1, UPT ;  /* 0x000000010500a88c */ /* 0x010fe4000bf05270 */
[----:B------:R-:W-:Y:S02]  /*49b0*/  @!UP2 USHF.R.U32.HI UR4, URZ, UR9, UR4 ;  /* 0x00000009ff04a299 */ /* 0x000fe40008011604 */
[----:B------:R-:W-:Y:S02]  /*49c0*/  UIMAD.WIDE.U32 UR6, UR13, UR11, URZ ;  /* 0x0000000b0d0672a5 */ /* 0x000fe4000f8e00ff */
[----:B------:R-:W-:Y:S02]  /*49d0*/  @!UP2 USEL UR8, UR14, UR4, !UP0 ;  /* 0x000000040e08a287 */ /* 0x000fe4000c000000 */
[----:B------:R-:W-:Y:S03]  /*49e0*/  @!UP2 UISETP.NE.AND UP0, UPT, UR10, 0x1, UPT ;  /* 0x000000010a00a88c */ /* 0x000fe6000bf05270 */
[----:B------:R-:W-:Y:S02]  /*49f0*/  @!UP2 UMOV UR6, UR7 ;  /* 0x000000070006ac82 */ /* 0x000fe40008000000 */
[----:B------:R-:W3:Y:S02]  /*4a00*/  @!UP2 LDCU UR4, c[0x0][0xb20] ;  /* 0x00016400ff04a7ac */ /* 0x000ee40008000800 */
[----:B---3--:R-:W-:Y:S04]  /*4a10*/  @!UP2 USHF.R.U32.HI UR6, URZ, UR4, UR6 ;  /* 0x00000004ff06a299 */ /* 0x008fe80008011606 */
[----:B------:R-:W-:Y:S04]  /*4a20*/  @!UP2 USEL UR6, UR13, UR6, !UP0 ;  /* 0x000000060d06a287 */ /* 0x000fe8000c000000 */
[----:B------:R-:W-:Y:S02]  /*4a30*/  @!UP2 UIADD3 UR4, UPT, UPT, -UR8, UR6, URZ ;  /* 0x000000060804a290 */ /* 0x000fe4000fffe1ff */
[----:B------:R-:W-:Y:S02]  /*4a40*/  @!UP2 UIADD3 UR6, UPT, UPT, UR8, -UR6, URZ ;  /* 0x800000060806a290 */ /* 0x000fe4000fffe0ff */
[----:B------:R-:W-:Y:S02]  /*4a50*/  @!UP2 UIMAD UR14, UR4, UR5, UR14 ;  /* 0x00000005040ea2a4 */ /* 0x000fe4000f8e020e */
[----:B------:R-:W-:Y:S01]  /*4a60*/  @!UP2 UIMAD UR13, UR6, UR10, UR13 ;  /* 0x0000000a060da2a4 */ /* 0x000fe2000f8e020d */
[----:B------:R-:W-:Y:S11]  /*4a70*/  BRA.U UP3, `(.L_x_84) ;  /* 0x0000000103107547 */ /* 0x000ff6000b800000 */
[----:B--2---:R-:W-:Y:S04]  /*4a80*/  MOV R0, UR48 ;  /* 0x0000003000007c02 */ /* 0x004fe80008000f00 */
[----:B------:R-:W-:Y:S04]  /*4a90*/  SHF.L.U32 R11, R0, 0x1f, RZ ;  /* 0x0000001f000b7819 */ /* 0x000fe800000006ff */
[----:B------:R-:W2:Y:S02]  /*4aa0*/  SYNCS.PHASECHK.TRANS64.TRYWAIT P2, [UR21+0xe8], R11 ;  /* 0x0000e80bff0075a7 */ /* 0x000ea40008041115 */
[----:B--2---:R-:W-:Y:S05]  /*4ab0*/  @!P2 BRA `(.L_x_85) ;  /* 0x000000580048a947 */ /* 0x004fea0003800000 */
.L_x_84:
[----:B------:R-:W-:Y:S05]  /*4ac0*/  @!P1 BRA `(.L_x_86) ;  /* 0x0000000000309947 */ /* 0x000fea0003800000 */
[----:B------:R-:W-:Y:S01]  /*4ad0*/  ISETP.NE.U32.AND P1, PT, R2, RZ, PT ;  /* 0x000000ff0200720c */ /* 0x000fe20003f25070 */
[----:B------:R-:W3:Y:S01]  /*4ae0*/  LDCU.64 UR4, c[0x0][0x358] ;  /* 0x00006b00ff0477ac */ /* 0x000ee20008000a00 */
[----:B------:R-:W-:Y:S02]  /*4af0*/  IMAD.MOV.U32 R85, RZ, RZ, 0x1 ;  /* 0x00000001ff557424 */ /* 0x000fe400078e00ff */
[----:B------:R-:W-:Y:S11]  /*4b00*/  ISETP.NE.AND.EX P1, PT, R3, RZ, PT, P1 ;  /* 0x000000ff0300720c */ /* 0x000ff60003f25310 */
[----:B------:R-:W-:Y:S02]  /*4b10*/  @!UPT UIADD3 URZ, UPT, UPT, URZ, URZ, URZ ;  /* 0x000000fffffff290 */ /* 0x000fe4000fffe0ff */
[----:B--2---:R-:W2:Y:S01]  /*4b20*/  @P1 LDC.64 R10, c[0x0][0x888] ;  /* 0x00022200ff0a1b82 */ /* 0x004ea20000000a00 */
[----:B------:R-:W-:Y:S04]  /*4b30*/  @P1 IMAD R0, R4, UR36, RZ ;  /* 0x0000002404001c24 */ /* 0x000fe8000f8e02ff */
[----:B--2---:R-:W-:Y:S04]  /*4b40*/  @P1 IMAD.WIDE R10, R0, 0x4, R10 ;  /* 0x00000004000a1825 */ /* 0x004fe800078e020a */
[----:B------:R-:W-:Y:S01]  /*4b50*/  HFMA2 R0, -RZ, RZ, 0, 5.9604644775390625e-08 ;  /* 0x00000001ff007431 */ /* 0x000fe200000001ff */
[----:B---3-5:R3:W5:Y:S04]  /*4b60*/  @P1 LDG.E R41, desc[UR4][R10.64] ;  /* 0x000000040a291981 */ /* 0x028768000c1e1900 */
[----:B------:R-:W-:Y:S01]  /*4b70*/  @!P1 PRMT R85, R0, 0x7610, R85 ;  /* 0x0000761000559816 */ /* 0x000fe20000000055 */
[----:B---3--:R-:W4:Y:S06]  /*4b80*/  @!P1 LDC R41, c[0x0][0x880] ;  /* 0x00022000ff299b82 */ /* 0x008f2c0000000800 */
.L_x_86:
[----:B----45:R-:W-:Y:S01]  /*4b90*/  @!P0 FSETP.EQ.AND P1, PT, R41, RZ, PT ;  /* 0x000000ff2900820b */ /* 0x030fe20003f22000 */
[----:B------:R-:W-:Y:S01]  /*4ba0*/  @!UPT UIADD3 URZ, UPT, UPT, URZ, URZ, URZ ;  /* 0x000000fffffff290 */ /* 0x000fe2000fffe0ff */
[----:B------:R-:W-:Y:S11]  /*4bb0*/  @!P0 BRA `(.L_x_87) ;  /* 0x0000000000188947 */ /* 0x000ff60003800000 */
[----:B------:R-:W-:Y:S02]  /*4bc0*/  LOP3.LUT P0, RZ, R85, 0xff, RZ, 0xc0, !PT ;  /* 0x000000ff55ff7812 */ /* 0x000fe4000780c0ff */
[----:B------:R-:W-:Y:S04]  /*4bd0*/  ISETP.NE.U32.AND P1, PT, R2, RZ, PT ;  /* 0x000000ff0200720c */ /* 0x000fe80003f25070 */
[----:B------:R-:W-:Y:S04]  /*4be0*/  ISETP.NE.AND.EX P1, PT, R3, RZ, PT, P1 ;  /* 0x000000ff0300720c */ /* 0x000fe80003f25310 */
[----:B------:R-:W-:Y:S03]  /*4bf0*/  PLOP3.LUT P1, PT, P1, PT, PT, 0x8, 0x80 ;  /* 0x000000000080781c */ /* 0x000fe60000f2e170 */
[----:B------:R-:W-:Y:S11]  /*4c00*/  @P0 FSETP.EQ.AND P1, PT, R41, RZ, PT ;  /* 0x000000ff2900020b */ /* 0x000ff60003f22000 */
[----:B------:R-:W-:Y:S02]  /*4c10*/  @!UPT UIADD3 URZ, UPT, UPT, URZ, URZ, URZ ;  /* 0x000000fffffff290 */ /* 0x000fe4000fffe0ff */
.L_x_87:
[----:B------:R-:W3:Y:S01]  /*4c20*/  SYNCS.PHASECHK.TRANS64.TRYWAIT P2, [UR21+0xc0], R9 ;  /* 0x0000c009ff0075a7 */ /* 0x000ee20008041115 */
[----:B------:R-:W-:Y:S04]  /*4c30*/  ELECT P0, URZ, PT ;  /* 0x0000000000ff782f */ /* 0x000fe80003800000 */
[----:B------:R-:W-:Y:S11]  /*4c40*/  PLOP3.LUT P1, PT, P1, P0, PT, 0xf2, 0x2f ;  /* 0x00000000002f781c */ /* 0x000ff60000f21e72 */
[----:B------:R-:W-:Y:S02]  /*4c50*/  @!UPT UIADD3 URZ, UPT, UPT, URZ, URZ, URZ ;  /* 0x000000fffffff290 */ /* 0x000fe4000fffe0ff */
[----:B------:R-:W-:Y:S05]  /*4c60*/  @!P1 IADD3 R8, P0, PT, R16, 0x580, RZ ;  /* 0x0000058010089810 */ /* 0x000fea0007f1e0ff */
[----:B------:R-:W-:Y:S01]  /*4c70*/  @!P1 IMAD.X R6, RZ, RZ, R17, P0 ;  /* 0x000000ffff069224 */ /* 0x000fe200000e0611 */
[----:B---3--:R-:W-:Y:S07]  /*4c80*/  @!P2 BRA `(.L_x_88) ;  /* 0x0000005400eca947 */ /* 0x008fee0003800000 */
.L_x_181:
[----:B------:R-:W-:Y:S01]  /*4c90*/  @!P1 R2UR UR5, R8 ;  /* 0x00000000080592ca */ /* 0x000fe200000e0000 */
[----:B------:R-:W-:Y:S01]  /*4ca0*/  VOTEU.ALL UP0, P1 ;  /* 0x0000000000ff7886 */ /* 0x000fe20000800000 */
[----:B------:R-:W-:Y:S01]  /*4cb0*/  @!P1 R2UR UR4, R6 ;  /* 0x00000000060492ca */ /* 0x000fe200000e0000 */
[----:B--2---:R-:W-:Y:S01]  /*4cc0*/  @!P1 IMAD.MOV.U32 R0, RZ, RZ, 0x1000 ;  /* 0x00001000ff009424 */ /* 0x004fe200078e00ff */
[----:B------:R-:W-:Y:S01]  /*4cd0*/  UMOV UR6, 0x0 ;  /* 0x0000000000067882 */ /* 0x000fe20000000000 */
[----:B------:R-:W-:Y:S01]  /*4ce0*/  UMOV UR7, 0x10000000 ;  /* 0x1000000000077882 */ /* 0x000fe20000000000 */
[----:B------:R-:W-:Y:S01]  /*4cf0*/  @!UP0 UIADD3 UR32, UPT, UPT, UR21, 0x200, URZ ;  /* 0x0000020015208890 */ /* 0x000fe2000fffe0ff */
[----:B------:R-:W-:Y:S01]  /*4d00*/  @!P1 IADD3 R8, P0, PT, R16, 0x580, RZ ;  /* 0x0000058010089810 */ /* 0x000fe20007f1e0ff */
[----:B------:R-:W-:Y:S04]  /*4d10*/  VOTEU.ALL UP0, P1 ;  /* 0x0000000000ff7886 */ /* 0x000fe80000800000 */
[----:B------:R-:W-:Y:S02]  /*4d20*/  @!P1 IMAD.X R6, RZ, RZ, R17, P0 ;  /* 0x000000ffff069224 */ /* 0x000fe400000e0611 */
[----:B------:R-:W-:Y:S02]  /*4d30*/  IMAD.U32 R10, RZ, RZ, UR5 ;  /* 0x00000005ff0a7e24 */ /* 0x000fe4000f8e00ff */
[----:B------:R-:W-:Y:S03]  /*4d40*/  IMAD.U32 R11, RZ, RZ, UR4 ;  /* 0x00000004ff0b7e24 */ /* 0x000fe6000f8e00ff */
[----:B------:R-:W-:Y:S02]  /*4d50*/  @!P1 R2UR UR4, R10 ;  /* 0x000000000a0492ca */ /* 0x000fe400000e0000 */
[----:B------:R-:W-:Y:S11]  /*4d60*/  @!P1 R2UR UR5, R11 ;  /* 0x000000000b0592ca */ /* 0x000ff600000e0000 */
[----:B------:R-:W-:Y:S02]  /*4d70*/  @!UPT UIADD3 URZ, UPT, UPT, URZ, URZ, URZ ;  /* 0x000000fffffff290 */ /* 0x000fe4000fffe0ff */
[----:B------:R2:W-:Y:S01]  /*4d80*/  @!UP0 UTMALDG.3D [UR32], [UR4], desc[UR6] ;  /* 0x00000620040085b4 */ /* 0x0005e20008011000 */
[----:B------:R2:W-:Y:S01]  /*4d90*/  @!P1 SYNCS.ARRIVE.TRANS64.RED.A0TR RZ, [UR21+0xa0], R0 ;  /* 0x0000a000ffff99a7 */ /* 0x0005e20008300415 */
[----:B------:R-:W-:Y:S01]  /*4da0*/  SYNCS.ARRIVE.TRANS64.RED.A1T0 RZ, [UR40], RZ ;  /* 0x000000ffffff79a7 */ /* 0x000fe20008100428 */
[----:B------:R-:W3:Y:S02]  /*4db0*/  SYNCS.PHASECHK.TRANS64.TRYWAIT P2, [UR21+0xc8], R9 ;  /* 0x0000c809ff0075a7 */ /* 0x000ee40008041115 */
[----:B--23--:R-:W-:Y:S05]  /*4dc0*/  @!P2 BRA `(.L_x_89) ;  /* 0x0000005400b4a947 */ /* 0x00cfea0003800000 */
.L_x_183:
        /* <DEDUP_REMOVED lines=8> */
[----:B------:R-:W-:Y:S01]  /*4e50*/  @!UP0 UIADD3 UR24, UPT, UPT, UR21, 0x1200, URZ ;  /* 0x0000120015188890 */ /* 0x000fe2000fffe0ff */
[----:B------:R-:W-:Y:S01]  /*4e60*/  VOTEU.ALL UP0, P1 ;  /* 0x0000000000ff7886 */ /* 0x000fe20000800000 */
[----:B------:R-:W-:Y:S01]  /*4e70*/  UMOV UR27, UR35 ;  /* 0x00000023001b7c82 */ /* 0x000fe20008000000 */
[----:B------:R-:W-:Y:S02]  /*4e80*/  UMOV UR28, UR36 ;  /* 0x00000024001c7c82 */ /* 0x000fe40008000000 */
[----:B------:R-:W-:Y:S02]  /*4e90*/  IMAD.U32 R10, RZ, RZ, UR5 ;  /* 0x00000005ff0a7e24 */ /* 0x000fe4000f8e00ff */
[----:B------:R-:W-:Y:S02]  /*4ea0*/  IMAD.U32 R11, RZ, RZ, UR4 ;  /* 0x00000004ff0b7e24 */ /* 0x000fe4000f8e00ff */
[----:B------:R-:W-:Y:S01]  /*4eb0*/  @!P1 IMAD.X R6, RZ, RZ, R17, P0 ;  /* 0x000000ffff069224 */ /* 0x000fe200000e0611 */
        /* <DEDUP_REMOVED lines=8> */
.L_x_185:
[----:B------:R-:W-:Y:S01]  /*4f40*/  @!P1 R2UR UR5, R8 ;  /* 0x00000000080592ca */ /* 0x000fe200000e0000 */
[----:B------:R-:W-:Y:S01]  /*4f50*/  VOTEU.ALL UP0, P1 ;  /* 0x0000000000ff7886 */ /* 0x000fe20000800000 */
[----:B------:R-:W-:Y:S01]  /*4f60*/  @!P1 R2UR UR4, R6 ;  /* 0x00000000060492ca */ /* 0x000fe200000e0000 */
[----:B--2---:R-:W-:Y:S01]  /*4f70*/  @!P1 IMAD.MOV.U32 R0, RZ, RZ, 0x1000 ;  /* 0x00001000ff009424 */ /* 0x004fe200078e00ff */
[----:B------:R-:W-:Y:S01]  /*4f80*/  UMOV UR6, 0x0 ;  /* 0x0000000000067882 */ /* 0x000fe20000000000 */
[----:B------:R-:W-:Y:S01]  /*4f90*/  UMOV UR7, 0x10000000 ;  /* 0x1000000000077882 */ /* 0x000fe20000000000 */
[----:B------:R-:W-:Y:S01]  /*4fa0*/  @!UP0 UIADD3 UR18, UPT, UPT, UR34, 0x80, URZ ;  /* 0x0000008022128890 */ /* 0x000fe2000fffe0ff */
[----:B------:R-:W-:Y:S01]  /*4fb0*/  VIADD R14, R14, 0x1 ;  /* 0x000000010e0e7836 */ /* 0x000fe20000000000 */
[----:B------:R-:W-:Y:S01]  /*4fc0*/  @!UP0 UIADD3 UR16, UPT, UPT, UR21, 0x2200, URZ ;  /* 0x0000220015108890 */ /* 0x000fe2000fffe0ff */
[----:B------:R-:W-:Y:S01]  /*4fd0*/  VOTEU.ALL UP0, P1 ;  /* 0x0000000000ff7886 */ /* 0x000fe20000800000 */
[----:B------:R-:W-:Y:S01]  /*4fe0*/  UMOV UR19, UR35 ;  /* 0x0000002300137c82 */ /* 0x000fe20008000000 */
[----:B------:R-:W-:Y:S02]  /*4ff0*/  UMOV UR20, UR36 ;  /* 0x0000002400147c82 */ /* 0x000fe40008000000 */
        /* <DEDUP_REMOVED lines=10> */
.L_x_187:
[----:B------:R-:W-:Y:S01]  /*50a0*/  @!P1 IADD3 R6, P0, PT, R16, 0x580, RZ ;  /* 0x0000058010069810 */ /* 0x000fe20007f1e0ff */
[----:B------:R-:W-:Y:S01]  /*50b0*/  VOTEU.ALL UP0, P1 ;  /* 0x0000000000ff7886 */ /* 0x000fe20000800000 */
[----:B------:R-:W-:Y:S01]  /*50c0*/  UMOV UR6, 0x0 ;  /* 0x0000000000067882 */ /* 0x000fe20000000000 */
[----:B------:R-:W-:Y:S01]  /*50d0*/  UMOV UR7, 0x10000000 ;  /* 0x1000000000077882 */ /* 0x000fe20000000000 */
[----:B------:R-:W-:Y:S01]  /*50e0*/  @!P1 R2UR UR5, R6 ;  /* 0x00000000060592ca */ /* 0x000fe200000e0000 */
[----:B--2---:R-:W-:Y:S01]  /*50f0*/  @!P1 IMAD.X R0, RZ, RZ, R17, P0 ;  /* 0x000000ffff009224 */ /* 0x004fe200000e0611 */
[----:B------:R-:W-:Y:S01]  /*5100*/  @!UP0 UIADD3 UR10, UPT, UPT, UR34, 0xc0, URZ ;  /* 0x000000c0220a8890 */ /* 0x000fe2000fffe0ff */
[----:B------:R-:W-:Y:S01]  /*5110*/  R2UR UR16, R87 ;  /* 0x00000000571072ca */ /* 0x000fe200000e0000 */
[----:B------:R-:W-:Y:S01]  /*5120*/  @!UP0 UIADD3 UR8, UPT, UPT, UR21, 0x3200, URZ ;  /* 0x0000320015088890 */ /* 0x000fe2000fffe0ff */
[----:B------:R-:W-:Y:S01]  /*5130*/  ISETP.NE.AND P0, PT, R14, 0x2, PT ;  /* 0x000000020e00780c */ /* 0x000fe20003f05270 */
[----:B------:R-:W-:Y:S01]  /*5140*/  @!UP0 UIADD3 UR9, UPT, UPT, UR21, 0xb8, URZ ;  /* 0x000000b815098890 */ /* 0x000fe2000fffe0ff */
[----:B------:R-:W-:Y:S01]  /*5150*/  @!P1 R2UR UR4, R0 ;  /* 0x00000000000492ca */ /* 0x000fe200000e0000 */
[----:B------:R-:W-:Y:S01]  /*5160*/  VOTEU.ALL UP0, P1 ;  /* 0x0000000000ff7886 */ /* 0x000fe20000800000 */
[----:B------:R-:W-:Y:S01]  /*5170*/  UMOV UR11, UR35 ;  /* 0x00000023000b7c82 */ /* 0x000fe20008000000 */
[----:B------:R-:W-:Y:S01]  /*5180*/  UMOV UR12, UR36 ;  /* 0x00000024000c7c82 */ /* 0x000fe20008000000 */
[----:B------:R-:W-:Y:S01]  /*5190*/  SEL R0, RZ, 0x1, P0 ;  /* 0x00000001ff007807 */ /* 0x000fe20000000000 */
[----:B------:R-:W-:Y:S01]  /*51a0*/  UIADD3 UR20, UPT, UPT, UR13, UR59, URZ ;  /* 0x0000003b0d147290 */ /* 0x000fe2000fffe0ff */
[----:B------:R-:W-:Y:S01]  /*51b0*/  IMAD.U32 R8, RZ, RZ, UR5 ;  /* 0x00000005ff087e24 */ /* 0x000fe2000f8e00ff */
[----:B------:R-:W-:Y:S01]  /*51c0*/  LOP3.LUT R15, R15, 0x1, RZ, 0x3c, !PT ;  /* 0x000000010f0f7812 */ /* 0x000fe200078e3cff */
[----:B------:R-:W-:Y:S01]  /*51d0*/  UPLOP3.LUT UP3, UPT, UPT, UPT, UPT, 0x80, 0x8 ;  /* 0x000000000008789c */ /* 0x000fe20003f6f070 */
[----:B------:R-:W-:Y:S01]  /*51e0*/  LOP3.LUT R13, R13, R0, RZ, 0x3c, !PT ;  /* 0x000000000d0d7212 */ /* 0x000fe200078e3cff */
[----:B------:R-:W-:Y:S01]  /*51f0*/  UIADD3 UR16, UPT, UPT, UR14, UR16, URZ ;  /* 0x000000100e107290 */ /* 0x000fe2000fffe0ff */
[----:B------:R-:W-:Y:S01]  /*5200*/  SEL R14, R14, RZ, P0 ;  /* 0x000000ff0e0e7207 */ /* 0x000fe20000000000 */
[----:B------:R-:W-:Y:S01]  /*5210*/  UMOV UR36, UR29 ;  /* 0x0000001d00247c82 */ /* 0x000fe20008000000 */
[----:B------:R-:W-:Y:S01]  /*5220*/  IMAD.U32 R9, RZ, RZ, UR4 ;  /* 0x00000004ff097e24 */ /* 0x000fe2000f8e00ff */
[----:B------:R-:W-:Y:S04]  /*5230*/  @!P1 R2UR UR4, R8 ;  /* 0x00000000080492ca */ /* 0x000fe800000e0000 */
[----:B------:R-:W-:Y:S11]  /*5240*/  @!P1 R2UR UR5, R9 ;  /* 0x00000000090592ca */ /* 0x000ff600000e0000 */
[----:B------:R-:W-:Y:S02]  /*5250*/  @!UPT UIADD3 URZ, UPT, UPT, URZ, URZ, URZ ;  /* 0x000000fffffff290 */ /* 0x000fe4000fffe0ff */
[----:B------:R2:W-:Y:S01]  /*5260*/  @!UP0 UTMALDG.3D [UR8], [UR4], desc[UR6] ;  /* 0x00000608040085b4 */ /* 0x0005e20008011000 */
[----:B------:R2:W-:Y:S01]  /*5270*/  @!P1 SYNCS.ARRIVE.TRANS64.RED.A0TR RZ, [UR21+0xb8], R7 ;  /* 0x0000b807ffff99a7 */ /* 0x0005e20008300415 */
[----:B------:R-:W-:Y:S01]  /*5280*/  SYNCS.ARRIVE.TRANS64.RED.A1T0 RZ, [UR37], RZ ;  /* 0x000000ffffff79a7 */ /* 0x000fe20008100425 */
[----:B------:R-:W-:Y:S05]  /*5290*/  BRA.U UP1, `(.L_x_92) ;  /* 0xfffffff101747547 */ /* 0x000fea000b83ffff */
[----:B------:R-:W-:-:S04]  /*52a0*/  SHF.L.U32 R3, R15, 0x1f, RZ ;  /* 0x0000001f0f037819 */ /* 0x000fc800000006ff */
[----:B------:R-:W3:Y:S02]  /*52b0*/  SYNCS.PHASECHK.TRANS64.TRYWAIT P0, [UR21+0xc0], R3 ;  /* 0x0000c003ff0075a7 */ /* 0x000ee40008001115 */
[----:B---3--:R-:W-:Y:S05]  /*52c0*/  @!P0 BRA `(.L_x_93) ;  /* 0x0000005000bc8947 */ /* 0x008fea0003800000 */
.L_x_189:
[----:B------:R-:W4:Y:S02]  /*52d0*/  SYNCS.PHASECHK.TRANS64.TRYWAIT P0, [UR21+0xc8], R3 ;  /* 0x0000c803ff0075a7 */ /* 0x000f240008001115 */
[----:B----4-:R-:W-:Y:S05]  /*52e0*/  @!P0 BRA `(.L_x_94) ;  /* 0x0000005000cc8947 */ /* 0x010fea0003800000 */
.L_x_191:
[----:B------:R-:W4:Y:S02]  /*52f0*/  SYNCS.PHASECHK.TRANS64.TRYWAIT P0, [UR21+0xd0], R3 ;  /* 0x0000d003ff0075a7 */ /* 0x000f240008001115 */
[----:B----4-:R-:W-:Y:S05]  /*5300*/  @!P0 BRA `(.L_x_95) ;  /* 0x0000005000dc8947 */ /* 0x010fea0003800000 */
.L_x_193:
[----:B---3--:R-:W-:-:S07]  /*5310*/  MOV R0, UR21 ;  /* 0x0000001500007c02 */ /* 0x008fce0008000f00 */
.L_x_96:
[----:B---3--:R-:W-:-:S04]  /*5320*/  SHF.L.U32 R3, R15, 0x1f, RZ ;  /* 0x0000001f0f037819 */ /* 0x008fc800000006ff */
[----:B------:R3:W4:Y:S03]  /*5330*/  SYNCS.PHASECHK.TRANS64.TRYWAIT P0, [R0+URZ+0xd8], R3 ;  /* 0x0000d803000075a7 */ /* 0x00072600080011ff */
[----:B----4-:R-:W-:Y:S05]  /*5340*/  @!P0 NANOSLEEP.SYNCS 0x989680 ;  /* 0x009896800000895d */ /* 0x010fea0003900000 */
[----:B------:R-:W4:Y:S02]  /*5350*/  @!P0 SYNCS.PHASECHK.TRANS64 P0, [R0+URZ+0xd8], R3 ;  /* 0x0000d803000085a7 */ /* 0x000f2400080010ff */
[----:B-12-4-:R-:W-:Y:S05]  /*5360*/  @P0 EXIT ;  /* 0x000000000000094d */ /* 0x016fea0003800000 */
[----:B------:R-:W-:Y:S05]  /*5370*/  BRA `(.L_x_96) ;  /* 0xfffffffc00e87947 */ /* 0x000fea000383ffff */
.L_x_81:
[----:B------:R-:W-:-:S06]  /*5380*/  UISETP.GE.AND UP0, UPT, UR17, 0x4, UPT ;  /* 0x000000041100788c */ /* 0x000fcc000bf06270 */
[----:B------:R-:W-:-:S13]  /*5390*/  PLOP3.LUT P0, PT, PT, PT, UP0, 0x80, 0x8 ;  /* 0x000000000008781c */ /* 0x000fda0003f0f008 */
[----:B------:R-:W-:Y:S05]  /*53a0*/  @!P0 EXIT ;  /* 0x000000000000894d */ /* 0x000fea0003800000 */
[----:B------:R-:W1:Y:S08]  /*53b0*/  S2UR UR4, SR_CgaCtaId ;  /* 0x00000000000479c3 */ /* 0x000e700000008800 */
[----:B------:R-:W-:Y:S01]  /*53c0*/  BAR.SYNC.DEFER_BLOCKING 0x6, 0xa0 ;  /* 0x0182800000007b1d */ /* 0x000fe20000010000 */
[C---:B------:R-:W-:Y:S01]  /*53d0*/  IMAD.SHL.U32 R7, R95.reuse, 0x40, RZ ;  /* 0x000000405f077824 */ /* 0x040fe200078e00ff */
[C---:B------:R-:W-:Y:S01]  /*53e0*/  LOP3.LUT R97, R95.reuse, 0x60, RZ, 0xc0, !PT ;  /* 0x000000605f617812 */ /* 0x040fe200078ec0ff */
[----:B------:R-:W-:-:S02]  /*53f0*/  IMAD.SHL.U32 R4, R95, 0x20, RZ ;  /* 0x000000205f047824 */ /* 0x000fc400078e00ff */
[----:B------:R-:W-:Y:S02]  /*5400*/  HFMA2 R36, -RZ, RZ, 0, 0 ;  /* 0x00000000ff247431 */ /* 0x000fe400000001ff */
[----:B------:R-:W-:Y:S01]  /*5410*/  IMAD.SHL.U32 R6, R95, 0x2, RZ ;  /* 0x000000025f067824 */ /* 0x000fe200078e00ff */
[----:B------:R-:W-:Y:S01]  /*5420*/  UMOV UR44, 0x400 ;  /* 0x00000400002c7882 */ /* 0x000fe20000000000 */
[----:B------:R-:W2:Y:S01]  /*5430*/  LDC.64 R82, c[0x0][0x8b0] ;  /* 0x00022c00ff527b82 */ /* 0x000ea20000000a00 */
[----:B------:R-:W-:Y:S01]  /*5440*/  LOP3.LUT R5, R7, 0x180, RZ, 0xc0, !PT ;  /* 0x0000018007057812 */ /* 0x000fe200078ec0ff */
[----:B------:R-:W-:Y:S01]  /*5450*/  IMAD.U32 R37, R95, 0x10000, RZ ;  /* 0x000100005f257824 */ /* 0x000fe200078e00ff */
[----:B------:R-:W-:Y:S01]  /*5460*/  LOP3.LUT R4, R4, 0xc00, RZ, 0xc0, !PT ;  /* 0x00000c0004047812 */ /* 0x000fe200078ec0ff */
[----:B------:R-:W-:Y:S01]  /*5470*/  IMAD.MOV.U32 R94, RZ, RZ, RZ ;  /* 0x000000ffff5e7224 */ /* 0x000fe200078e00ff */
[----:B------:R-:W-:Y:S01]  /*5480*/  LOP3.LUT R6, R5, 0x20, R6, 0xf8, !PT ;  /* 0x0000002005067812 */ /* 0x000fe200078ef806 */
[----:B------:R-:W-:Y:S01]  /*5490*/  IMAD.SHL.U32 R5, R95, 0x8, RZ ;  /* 0x000000085f057824 */ /* 0x000fe200078e00ff */
[----:B------:R-:W-:Y:S01]  /*54a0*/  LOP3.LUT R4, R4, 0x40, R7, 0xf8, !PT ;  /* 0x0000004004047812 */ /* 0x000fe200078ef807 */
[----:B------:R-:W3:Y:S01]  /*54b0*/  LDC.64 R80, c[0x0][0x8a8] ;  /* 0x00022a00ff507b82 */ /* 0x000ee20000000a00 */
[----:B------:R-:W-:Y:S01]  /*54c0*/  LOP3.LUT R37, R37, 0x600000, RZ, 0xc0, !PT ;  /* 0x0060000025257812 */ /* 0x000fe200078ec0ff */
[----:B------:R-:W-:Y:S01]  /*54d0*/  IMAD.MOV.U32 R89, RZ, RZ, RZ ;  /* 0x000000ffff597224 */ /* 0x000fe200078e00ff */
[----:B------:R-:W-:-:S02]  /*54e0*/  LOP3.LUT R95, R95, 0x2, RZ, 0xc0, !PT ;  /* 0x000000025f5f7812 */ /* 0x000fc400078ec0ff */
[----:B------:R-:W-:Y:S02]  /*54f0*/  CS2R R92, SRZ ;  /* 0x00000000005c7805 */ /* 0x000fe4000001ff00 */
[----:B------:R-:W-:Y:S01]  /*5500*/  LOP3.LUT R5, R6, 0x30, R5, 0x78, !PT ;  /* 0x0000003006057812 */ /* 0x000fe200078e7805 */
[----:B------:R-:W4:Y:S01]  /*5510*/  LDCU UR57, c[0x0][0x370] ;  /* 0x00006e00ff3977ac */ /* 0x000f220008000800 */
[----:B------:R-:W-:Y:S01]  /*5520*/  LOP3.LUT R4, R4, 0x200, R7, 0xf8, !PT ;  /* 0x0000020004047812 */ /* 0x000fe200078ef807 */
[----:B------:R-:W-:Y:S01]  /*5530*/  IMAD.MOV R90, RZ, RZ, -R95 ;  /* 0x000000ffff5a7224 */ /* 0x000fe200078e0a5f */
[----:B------:R-:W-:Y:S01]  /*5540*/  MOV R91, RZ ;  /* 0x000000ff005b7202 */ /* 0x000fe20000000f00 */
[----:B-1----:R-:W-:Y:S01]  /*5550*/  ULEA UR44, UR4, UR44, 0x18 ;  /* 0x0000002c042c7291 */ /* 0x002fe2000f8ec0ff */
[----:B------:R-:W-:Y:S01]  /*5560*/  LOP3.LUT R84, R4, R5, RZ, 0xfc, !PT ;  /* 0x0000000504547212 */ /* 0x000fe200078efcff */
[----:B------:R-:W1:Y:S02]  /*5570*/  LDCU.64 UR62, c[0x0][0x348] ;  /* 0x00006900ff3e77ac */ /* 0x000e640008000a00 */
[----:B------:R-:W-:-:S02]  /*5580*/  UIADD3 UR4, UPT, UPT, UR44, 0x4200, URZ ;  /* 0x000042002c047890 */ /* 0x000fc4000fffe0ff */
[----:B------:R-:W-:-:S03]  /*5590*/  UIADD3 UR5, UPT, UPT, UR44, 0x200, URZ ;  /* 0x000002002c057890 */ /* 0x000fc6000fffe0ff */
[----:B------:R-:W4:Y:S01]  /*55a0*/  LDS R0, [UR44+0x1a0] ;  /* 0x0001a02cff007984 */ /* 0x000f220008000800 */
[----:B------:R-:W1:Y:S01]  /*55b0*/  LDCU UR43, c[0x0][0xb0c] ;  /* 0x00016180ff2b77ac */ /* 0x000e620008000800 */
[----:B------:R-:W-:Y:S02]  /*55c0*/  IMAD.U32 R96, RZ, RZ, UR4 ;  /* 0x00000004ff607e24 */ /* 0x000fe4000f8e00ff */
[----:B------:R-:W-:Y:S01]  /*55d0*/  IMAD.U32 R98, RZ, RZ, UR5 ;  /* 0x00000005ff627e24 */ /* 0x000fe2000f8e00ff */
[----:B------:R-:W1:Y:S01]  /*55e0*/  LDCU UR39, c[0x0][0xb30] ;  /* 0x00016600ff2777ac */ /* 0x000e620008000800 */
[----:B------:R-:W1:Y:S01]  /*55f0*/  LDCU.64 UR46, c[0x0][0x888] ;  /* 0x00011100ff2e77ac */ /* 0x000e620008000a00 */
[----:B------:R-:W1:Y:S01]  /*5600*/  LDCU.64 UR40, c[0x0][0xb28] ;  /* 0x00016500ff2877ac */ /* 0x000e620008000a00 */
[----:B------:R-:W1:Y:S01]  /*5610*/  LDCU.64 UR60, c[0x0][0x890] ;  /* 0x00011200ff3c77ac */ /* 0x000e620008000a00 */
[----:B------:R-:W1:Y:S01]  /*5620*/  LDCU.128 UR52, c[0x0][0xb10] ;  /* 0x00016200ff3477ac */ /* 0x000e620008000c00 */
[----:B------:R-:W1:Y:S02]  /*5630*/  LDCU UR56, c[0x0][0x374] ;  /* 0x00006e80ff3877ac */ /* 0x000e640008000800 */
[----:B-1234-:R-:W-:-:S07]  /*5640*/  IMAD.IADD R37, R0, 0x1, R37 ;  /* 0x0000000100257824 */ /* 0x01efce00078e0225 */
.L_x_138:
[C---:B------:R-:W-:Y:S02]  /*5650*/  LEA R3, R89.reuse, UR44, 0x3 ;  /* 0x0000002c59037c11 */ /* 0x040fe4000f8e18ff */
[----:B------:R-:W-:Y:S02]  /*5660*/  SHF.L.U32 R0, R92, 0x1f, RZ ;  /* 0x0000001f5c007819 */ /* 0x000fe400000006ff */
[----:B------:R-:W-:Y:S02]  /*5670*/  LEA R5, R89, UR44, 0x4 ;  /* 0x0000002c59057c11 */ /* 0x000fe4000f8e20ff */
[----:B-1----:R-:W1:Y:S02]  /*5680*/  SYNCS.PHASECHK.TRANS64.TRYWAIT P0, [R3+URZ+0xf0], R0 ;  /* 0x0000f000030075a7 */ /* 0x002e6400080011ff */
[----:B-1----:R-:W-:Y:S05]  /*5690*/  @!P0 BRA `(.L_x_97) ;  /* 0x0000005000108947 */ /* 0x002fea0003800000 */
.L_x_194:
        /* <DEDUP_REMOVED lines=11> */
[----:B------:R-:W-:Y:S01]  /*5750*/  PLOP3.LUT P0, PT, PT, PT, UP1, 0x80, 0x8 ;  /* 0x000000000008781c */ /* 0x000fe20003f0f018 */
[----:B------:R-:W-:Y:S11]  /*5760*/  UP2UR UR45, UPR, URZ, 0x2 ;  /* 0x00000002ff2d7883 */ /* 0x000ff60008000000 */
[----:B------:R-:W-:Y:S01]  /*5770*/  @!UPT UIADD3 URZ, UPT, UPT, URZ, URZ, URZ ;  /* 0x000000fffffff290 */ /* 0x000fe2000fffe0ff */
[----:B-1----:R-:W-:Y:S02]  /*5780*/  @P0 SHF.R.U32.HI R0, RZ, 0x10, R5 ;  /* 0x00000010ff000819 */ /* 0x002fe40000011605 */
        /* <DEDUP_REMOVED lines=12> */
[----:B------:R-:W2:Y:S01]  /*5850*/  LDCU UR12, c[0x0][0xb20] ;  /* 0x00016400ff0c77ac */ /* 0x000ea20008000800 */
[----:B------:R-:W-:Y:S02]  /*5860*/  UIMAD.WIDE.U32 UR4, UR56, UR55, URZ ;  /* 0x00000037380472a5 */ /* 0x000fe4000f8e00ff */
[----:B------:R-:W-:Y:S02]  /*5870*/  UIMAD.WIDE.U32 UR6, UR57, UR52, URZ ;  /* 0x00000034390672a5 */ /* 0x000fe4000f8e00ff */
[----:B------:R-:W-:Y:S02]  /*5880*/  UISETP.NE.AND UP0, UPT, UR54, 0x1, UPT ;  /* 0x000000013600788c */ /* 0x000fe4000bf05270 */
[----:B------:R-:W-:Y:S02]  /*5890*/  UIMAD.WIDE.U32 UR8, UR37, UR55, URZ ;  /* 0x00000037250872a5 */ /* 0x000fe4000f8e00ff */
[----:B------:R-:W-:Y:S02]  /*58a0*/  UIMAD.WIDE.U32 UR10, UR38, UR52, URZ ;  /* 0x00000034260a72a5 */ /* 0x000fe4000f8e00ff */
[----:B------:R-:W-:Y:S02]  /*58b0*/  UISETP.NE.AND UP1, UPT, UR43, 0x1, UPT ;  /* 0x000000012b00788c */ /* 0x000fe4000bf25270 */
[----:B------:R-:W-:Y:S01]  /*58c0*/  UISETP.NE.AND UP2, UPT, UR42, 0x1, UPT ;  /* 0x000000012a00788c */ /* 0x000fe2000bf45270 */
[----:B------:R-:W-:Y:S02]  /*58d0*/  UMOV UR4, UR5 ;  /* 0x0000000500047c82 */ /* 0x000fe40008000000 */
[----:B--2---:R-:W-:Y:S03]  /*58e0*/  USHF.R.U32.HI UR5, URZ, UR12, UR4 ;  /* 0x0000000cff057299 */ /* 0x004fe60008011604 */
[----:B------:R-:W-:Y:S02]  /*58f0*/  UMOV UR4, UR7 ;  /* 0x0000000700047c82 */ /* 0x000fe40008000000 */
[----:B------:R-:W-:Y:S02]  /*5900*/  USHF.R.U32.HI UR7, URZ, UR53, UR4 ;  /* 0x00000035ff077299 */ /* 0x000fe40008011604 */
[----:B------:R-:W-:Y:S02]  /*5910*/  USEL UR4, UR56, UR5, !UP0 ;  /* 0x0000000538047287 */ /* 0x000fe4000c000000 */
[----:B------:R-:W-:Y:S01]  /*5920*/  USEL UR7, UR57, UR7, !UP1 ;  /* 0x0000000739077287 */ /* 0x000fe2000c800000 */
[----:B------:R-:W-:Y:S01]  /*5930*/  UMOV UR5, UR9 ;  /* 0x0000000900057c82 */ /* 0x000fe20008000000 */
[----:B------:R-:W-:Y:S02]  /*5940*/  UIMAD.WIDE.U32 UR8, UR4, UR40, URZ ;  /* 0x00000028040872a5 */ /* 0x000fe4000f8e00ff */
[----:B------:R-:W-:Y:S03]  /*5950*/  USHF.R.U32.HI UR6, URZ, UR12, UR5 ;  /* 0x0000000cff067299 */ /* 0x000fe60008011605 */
[----:B------:R-:W-:Y:S01]  /*5960*/  UMOV UR5, UR11 ;  /* 0x0000000b00057c82 */ /* 0x000fe20008000000 */
[----:B------:R-:W-:Y:S02]  /*5970*/  UIMAD.WIDE.U32 UR10, UR7, UR40, URZ ;  /* 0x00000028070a72a5 */ /* 0x000fe4000f8e00ff */
[----:B------:R-:W-:Y:S02]  /*5980*/  USHF.R.U32.HI UR12, URZ, UR53, UR5 ;  /* 0x00000035ff0c7299 */ /* 0x000fe40008011605 */
[----:B------:R-:W-:Y:S01]  /*5990*/  USEL UR6, UR37, UR6, !UP0 ;  /* 0x0000000625067287 */ /* 0x000fe2000c000000 */
[----:B------:R-:W-:Y:S02]  /*59a0*/  UMOV UR5, UR9 ;  /* 0x0000000900057c82 */ /* 0x000fe40008000000 */
[----:B------:R-:W-:Y:S01]  /*59b0*/  UMOV UR10, UR11 ;  /* 0x0000000b000a7c82 */ /* 0x000fe20008000000 */
[----:B------:R-:W-:Y:S02]  /*59c0*/  @UP2 USHF.R.U32.HI UR4, URZ, UR41, UR5 ;  /* 0x00000029ff042299 */ /* 0x000fe40008011605 */
[----:B------:R-:W-:Y:S02]  /*59d0*/  @UP2 USHF.R.U32.HI UR7, URZ, UR41, UR10 ;  /* 0x00000029ff072299 */ /* 0x000fe4000801160a */
[----:B------:R-:W-:Y:S02]  /*59e0*/  UIMAD UR4, UR42, UR4, URZ ;  /* 0x000000042a0472a4 */ /* 0x000fe4000f8e02ff */
        /* <DEDUP_REMOVED lines=8> */
[----:B------:R-:W-:Y:S02]  /*5a70*/  USEL UR11, UR6, UR4, !UP2 ;  /* 0x00000004060b7287 */ /* 0x000fe4000d000000 */
[----:B------:R-:W-:Y:S02]  /*5a80*/  UIADD3 UR8, UPT, UPT, -UR5, URZ, URZ ;  /* 0x000000ff05087290 */ /* 0x000fe4000fffe1ff */
[----:B------:R-:W-:Y:S01]  /*5a90*/  UIADD3 UR10, UPT, UPT, -UR11, URZ, URZ ;  /* 0x000000ff0b0a7290 */ /* 0x000fe2000fffe1ff */
[----:B------:R-:W-:Y:S01]  /*5aa0*/  @!UP0 UMOV UR4, UR9 ;  /* 0x0000000900048c82 */ /* 0x000fe20008000000 */
[----:B------:R-:W-:Y:S02]  /*5ab0*/  UIADD3 UR9, UPT, UPT, -UR6, URZ, URZ ;  /* 0x000000ff06097290 */ /* 0x000fe4000fffe1ff */
[----:B------:R-:W-:Y:S02]  /*5ac0*/  @!UP0 USHF.R.U32.HI UR4, URZ, UR41, UR4 ;  /* 0x00000029ff048299 */ /* 0x000fe40008011604 */
[----:B------:R-:W-:Y:S02]  /*5ad0*/  UIMAD UR10, UR42, UR10, UR6 ;  /* 0x0000000a2a0a72a4 */ /* 0x000fe4000f8e0206 */
[----:B------:R-:W-:Y:S04]  /*5ae0*/  @!UP0 USEL UR4, UR5, UR4, !UP2 ;  /* 0x0000000405048287 */ /* 0x000fe8000d000000 */
[----:B------:R-:W-:Y:S02]  /*5af0*/  @!UP0 UIMAD UR10, UR7, UR10, UR4 ;  /* 0x0000000a070a82a4 */ /* 0x000fe4000f8e0204 */
[----:B------:R-:W-:Y:S02]  /*5b00*/  @!UP0 UIADD3 UR11, UPT, UPT, UR11, -UR4, URZ ;  /* 0x800000040b0b8290 */ /* 0x000fe4000fffe0ff */
[----:B------:R-:W-:Y:S02]  /*5b10*/  UIMAD UR7, UR43, UR8, UR38 ;  /* 0x000000082b0772a4 */ /* 0x000fe4000f8e0226 */
[----:B------:R-:W-:Y:S02]  /*5b20*/  @!UP0 UIMAD UR6, UR11, UR42, UR5 ;  /* 0x0000002a0b0682a4 */ /* 0x000fe4000f8e0205 */
[----:B------:R-:W-:Y:S01]  /*5b30*/  UIMAD UR4, UR54, UR9, UR37 ;  /* 0x00000009360472a4 */ /* 0x000fe2000f8e0225 */
[----:B------:R-:W-:Y:S02]  /*5b40*/  @!UP0 UMOV UR5, UR10 ;  /* 0x0000000a00058c82 */ /* 0x000fe40008000000 */
[----:B------:R-:W-:Y:S02]  /*5b50*/  UIMAD UR38, UR5, UR43, UR7 ;  /* 0x0000002b052672a4 */ /* 0x000fe4000f8e0207 */
[----:B------:R-:W-:Y:S11]  /*5b60*/  UIMAD UR37, UR6, UR54, UR4 ;  /* 0x00000036062572a4 */ /* 0x000ff6000f8e0204 */
[----:B------:R-:W-:Y:S01]  /*5b70*/  @!UPT UIADD3 URZ, UPT, UPT, URZ, URZ, URZ ;  /* 0x000000fffffff290 */ /* 0x000fe2000fffe0ff */
.L_x_98:
[----:B------:R-:W-:Y:S01]  /*5b80*/  UISETP.NE.AND UP0, UPT, UR39, 0x1, UPT ;  /* 0x000000012700788c */ /* 0x000fe2000bf05270 */
[----:B------:R-:W-:Y:S01]  /*5b90*/  IADD3 R89, PT, PT, R89, 0x1, RZ ;  /* 0x0000000159597810 */ /* 0x000fe20007ffe0ff */
[----:B------:R-:W-:Y:S02]  /*5ba0*/  UIADD3 UR11, UPT, UPT, UR44, 0x200, URZ ;  /* 0x000002002c0b7890 */ /* 0x000fe4000fffe0ff */
[----:B------:R-:W-:Y:S02]  /*5bb0*/  USHF.L.U32 UR50, UR16, 0x6, URZ ;  /* 0x0000000610327899 */ /* 0x000fe400080006ff */
[----:B------:R-:W-:Y:S05]  /*5bc0*/  USHF.L.U32 UR49, UR20, 0x8, URZ ;  /* 0x0000000814317899 */ /* 0x000fea00080006ff */
[----:B------:R-:W2:Y:S01]  /*5bd0*/  @!UP0 LDCU.128 UR12, c[0x0][0xb10] ;  /* 0x00016200ff0c87ac */ /* 0x000ea20008000c00 */
[----:B------:R-:W3:Y:S01]  /*5be0*/  @!UP0 LDCU UR5, c[0x0][0xb0c] ;  /* 0x00016180ff0587ac */ /* 0x000ee20008000800 */
[----:B------:R-:W4:Y:S01]  /*5bf0*/  @!UP0 LDCU UR10, c[0x0][0xb20] ;  /* 0x00016400ff0a87ac */ /* 0x000f220008000800 */
[----:B--2---:R-:W-:Y:S02]  /*5c00*/  UIMAD.WIDE.U32 UR8, UR38, UR12, URZ ;  /* 0x0000000c260872a5 */ /* 0x004fe4000f8e00ff */
[----:B------:R-:W-:Y:S02]  /*5c10*/  UIMAD.WIDE.U32 UR6, UR37, UR15, URZ ;  /* 0x0000000f250672a5 */ /* 0x000fe4000f8e00ff */
[----:B------:R-:W-:Y:S03]  /*5c20*/  @!UP0 UISETP.NE.AND UP1, UPT, UR14, 0x1, UPT ;  /* 0x000000010e00888c */ /* 0x000fe6000bf25270 */
[----:B------:R-:W-:Y:S01]  /*5c30*/  @!UP0 UMOV UR4, UR9 ;  /* 0x0000000900048c82 */ /* 0x000fe20008000000 */
[----:B---3--:R-:W-:Y:S02]  /*5c40*/  @!UP0 UISETP.NE.AND UP2, UPT, UR5, 0x1, UPT ;  /* 0x000000010500888c */ /* 0x008fe4000bf45270 */
[----:B------:R-:W-:Y:S01]  /*5c50*/  @!UP0 USHF.R.U32.HI UR4, URZ, UR13, UR4 ;  /* 0x0000000dff048299 */ /* 0x000fe20008011604 */
[----:B------:R-:W-:Y:S02]  /*5c60*/  @!UP0 UMOV UR6, UR7 ;  /* 0x0000000700068c82 */ /* 0x000fe40008000000 */
[----:B----4-:R-:W-:Y:S02]  /*5c70*/  @!UP0 USHF.R.U32.HI UR6, URZ, UR10, UR6 ;  /* 0x0000000aff068299 */ /* 0x010fe40008011606 */
[----:B------:R-:W-:Y:S02]  /*5c80*/  @!UP0 USEL UR7, UR38, UR4, !UP2 ;  /* 0x0000000426078287 */ /* 0x000fe4000d000000 */
[----:B------:R-:W-:Y:S04]  /*5c90*/  @!UP0 USEL UR6, UR37, UR6, !UP1 ;  /* 0x0000000625068287 */ /* 0x000fe8000c800000 */
[----:B------:R-:W-:Y:S02]  /*5ca0*/  @!UP0 UIADD3 UR4, UPT, UPT, -UR7, UR6, URZ ;  /* 0x0000000607048290 */ /* 0x000fe4000fffe1ff */
[----:B------:R-:W-:Y:S02]  /*5cb0*/  @!UP0 UIADD3 UR6, UPT, UPT, UR7, -UR6, URZ ;  /* 0x8000000607068290 */ /* 0x000fe4000fffe0ff */
[----:B------:R-:W-:Y:S02]  /*5cc0*/  @!UP0 UIMAD UR38, UR4, UR5, UR38 ;  /* 0x00000005042682a4 */ /* 0x000fe4000f8e0226 */
[----:B------:R-:W-:Y:S02]  /*5cd0*/  @!UP0 UIMAD UR37, UR6, UR14, UR37 ;  /* 0x0000000e062582a4 */ /* 0x000fe4000f8e0225 */
[----:B------:R-:W-:Y:S09]  /*5ce0*/  ULOP3.LUT UP0, URZ, UR11, 0x1b0, URZ, 0xc0, !UPT ;  /* 0x000001b00bff7892 */ /* 0x000ff2000f80c0ff */
[----:B------:R-:W-:Y:S05]  /*5cf0*/  BRA.U !UP0, `(.L_x_99) ;  /* 0x0000000108407547 */ /* 0x000fea000b800000 */
[----:B------:R-:W2:Y:S01]  /*5d00*/  LDCU.64 UR8, c[0x4][0x88] ;  /* 0x01001100ff0877ac */ /* 0x000ea20008000a00 */
[----:B------:R-:W-:Y:S01]  /*5d10*/  MOV R3, 0x0 ;  /* 0x0000000000037802 */ /* 0x000fe20000000f00 */
[----:B------:R-:W-:Y:S02]  /*5d20*/  HFMA2 R12, -RZ, RZ, 0, 5.9604644775390625e-08 ;  /* 0x00000001ff0c7431 */ /* 0x000fe400000001ff */
[----:B------:R-:W-:Y:S02]  /*5d30*/  IMAD.MOV.U32 R8, RZ, RZ, 0x70 ;  /* 0x00000070ff087424 */ /* 0x000fe400078e00ff */
[----:B------:R-:W-:Y:S01]  /*5d40*/  IMAD.MOV.U32 R13, RZ, RZ, RZ ;  /* 0x000000ffff0d7224 */ /* 0x000fe200078e00ff */
[----:B------:R-:W3:Y:S01]  /*5d50*/  LDCU.64 UR6, c[0x4][0x90] ;  /* 0x01001200ff0677ac */ /* 0x000ee20008000a00 */
[----:B------:R-:W4:Y:S01]  /*5d60*/  LDC.64 R2, c[0x4][R3] ;  /* 0x0100000003027b82 */ /* 0x000f220000000a00 */
[----:B------:R-:W1:Y:S01]  /*5d70*/  LDCU.64 UR4, c[0x4][0x8] ;  /* 0x01000100ff0477ac */ /* 0x000e620008000a00 */
[----:B--2---:R-:W-:Y:S01]  /*5d80*/  MOV R5, UR9 ;  /* 0x0000000900057c02 */ /* 0x004fe20008000f00 */
[----:B------:R-:W-:Y:S01]  /*5d90*/  IMAD.U32 R4, RZ, RZ, UR8 ;  /* 0x00000008ff047e24 */ /* 0x000fe2000f8e00ff */
[----:B---3--:R-:W-:Y:S01]  /*5da0*/  MOV R7, UR7 ;  /* 0x0000000700077c02 */ /* 0x008fe20008000f00 */
[----:B------:R-:W-:Y:S01]  /*5db0*/  IMAD.U32 R6, RZ, RZ, UR6 ;  /* 0x00000006ff067e24 */ /* 0x000fe2000f8e00ff */
[----:B-1----:R-:W-:Y:S01]  /*5dc0*/  MOV R11, UR5 ;  /* 0x00000005000b7c02 */ /* 0x002fe20008000f00 */
[----:B------:R-:W-:Y:S02]  /*5dd0*/  IMAD.U32 R10, RZ, RZ, UR4 ;  /* 0x00000004ff0a7e24 */ /* 0x000fe4000f8e00ff */
[----:B------:R-:W-:Y:S07]  /*5de0*/  LEPC R20, `(.L_x_99) ;  /* 0x000000001014794e */ /* 0x000fee0000000000 */
[----:B----45:R-:W-:Y:S05]  /*5df0*/  CALL.ABS.NOINC R2 ;  /* 0x0000000002007343 */ /* 0x030fea0003c00000 */
.L_x_99:
[----:B------:R-:W-:Y:S01]  /*5e00*/  LOP3.LUT P0, RZ, R96, 0x1b0, RZ, 0xc0, !PT ;  /* 0x000001b060ff7812 */ /* 0x000fe2000780c0ff */
[----:B------:R-:W-:Y:S11]  /*5e10*/  BSSY.RECONVERGENT B6, `(.L_x_100) ;  /* 0x0000013000067945 */ /* 0x000ff60003800200 */
[----:B------:R-:W-:Y:S01]  /*5e20*/  @!UPT UIADD3 URZ, UPT, UPT, URZ, URZ, URZ ;  /* 0x000000fffffff290 */ /* 0x000fe2000fffe0ff */
[----:B------:R-:W-:Y:S05]  /*5e30*/  @!P0 BRA `(.L_x_101) ;  /* 0x0000000000408947 */ /* 0x000fea0003800000 */
        /* <DEDUP_REMOVED lines=16> */
.L_x_101:
[----:B------:R-:W-:Y:S05]  /*5f40*/  BSYNC.RECONVERGENT B6 ;  /* 0x0000000000067941 */ /* 0x000fea0003800200 */
.L_x_100:
[----:B------:R-:W-:Y:S01]  /*5f50*/  R2UR UR4, R88 ;  /* 0x00000000580472ca */ /* 0x000fe200000e0000 */
[----:B------:R-:W-:Y:S01]  /*5f60*/  UISETP.NE.U32.AND UP0, UPT, UR60, URZ, UPT ;  /* 0x000000ff3c00728c */ /* 0x000fe2000bf05070 */
[----:B------:R-:W-:Y:S02]  /*5f70*/  ISETP.NE.U32.AND P4, PT, R82, RZ, PT ;  /* 0x000000ff5200720c */ /* 0x000fe40003f85070 */
[----:B------:R-:W-:Y:S01]  /*5f80*/  ISETP.NE.U32.AND P2, PT, RZ, UR46, PT ;  /* 0x0000002eff007c0c */ /* 0x000fe2000bf45070 */
[----:B------:R-:W-:Y:S01]  /*5f90*/  UISETP.NE.AND.EX UP1, UPT, UR61, URZ, UPT, UP0 ;  /* 0x000000ff3d00728c */ /* 0x000fe2000bf25300 */
[----:B------:R-:W-:Y:S01]  /*5fa0*/  ISETP.NE.AND.EX P4, PT, R83, RZ, PT, P4 ;  /* 0x000000ff5300720c */ /* 0x000fe20003f85340 */
[----:B------:R-:W-:Y:S01]  /*5fb0*/  UPLOP3.LUT UP0, UPT, UPT, UPT, UPT, 0x40, 0x4 ;  /* 0x000000000004789c */ /* 0x000fe20003f0e870 */
[----:B------:R-:W-:Y:S05]  /*5fc0*/  ISETP.NE.AND.EX P2, PT, RZ, UR47, PT, P2 ;  /* 0x0000002fff007c0c */ /* 0x000fea000bf45320 */
[----:B------:R-:W-:Y:S06]  /*5fd0*/  UISETP.NE.AND UP2, UPT, UR4, URZ, UPT ;  /* 0x000000ff0400728c */ /* 0x000fec000bf45270 */
[----:B------:R-:W-:Y:S05]  /*5fe0*/  PLOP3.LUT P1, PT, PT, PT, UP2, 0x80, 0x8 ;  /* 0x000000000008781c */ /* 0x000fea0003f2f028 */
[----:B------:R-:W-:Y:S06]  /*5ff0*/  @UP2 UPLOP3.LUT UP0, UPT, UPT, UPT, UP1, 0x80, 0x8 ;  /* 0x000000000008289c */ /* 0x000fec0003f0f010 */
[----:B------:R-:W-:Y:S01]  /*6000*/  PLOP3.LUT P0, PT, PT, PT, UP0, 0x80, 0x8 ;  /* 0x000000000008781c */ /* 0x000fe20003f0f008 */
[----:B------:R-:W-:Y:S01]  /*6010*/  @!UPT UIADD3 URZ, UPT, UPT, URZ, URZ, URZ ;  /* 0x000000fffffff290 */ /* 0x000fe2000fffe0ff */
[----:B------:R-:W-:Y:S11]  /*6020*/  BRA.U !UP1, `(.L_x_102) ;  /* 0x00000001093c7547 */ /* 0x000ff6000b800000 */
[----:B------:R-:W-:Y:S01]  /*6030*/  UISETP.NE.U32.AND UP0, UPT, UR46, URZ, UPT ;  /* 0x000000ff2e00728c */ /* 0x000fe2000bf05070 */
[----:B-1----:R-:W-:Y:S01]  /*6040*/  HFMA2 R0, -RZ, RZ, 0, 5.9604644775390625e-08 ;  /* 0x00000001ff007431 */ /* 0x002fe200000001ff */
[----:B------:R-:W1:Y:S01]  /*6050*/  LDCU.64 UR8, c[0x0][0x358] ;  /* 0x00006b00ff0877ac */ /* 0x000e620008000a00 */
[----:B------:R-:W-:Y:S01]  /*6060*/  IMAD.MOV.U32 R85, RZ, RZ, 0x1 ;  /* 0x00000001ff557424 */ /* 0x000fe200078e00ff */
[----:B------:R-:W-:Y:S06]  /*6070*/  UISETP.NE.AND.EX UP0, UPT, UR47, URZ, UPT, UP0 ;  /* 0x000000ff2f00728c */ /* 0x000fec000bf05300 */
[----:B------:R-:W-:Y:S05]  /*6080*/  PLOP3.LUT P3, PT, PT, PT, UP0, 0x80, 0x8 ;  /* 0x000000000008781c */ /* 0x000fea0003f6f008 */
[----:B------:R-:W2:Y:S01]  /*6090*/  @UP0 LDCU.64 UR4, c[0x0][0x888] ;  /* 0x00011100ff0407ac */ /* 0x000ea20008000a00 */
[----:B------:R-:W-:Y:S07]  /*60a0*/  @UP0 UIMAD UR6, UR36, UR60, URZ ;  /* 0x0000003c240602a4 */ /* 0x000fee000f8e02ff */
[----:B------:R-:W-:Y:S01]  /*60b0*/  @!P3 PRMT R85, R0, 0x7610, R85 ;  /* 0x000076100055b816 */ /* 0x000fe20000000055 */
[----:B--2---:R-:W-:Y:S06]  /*60c0*/  @UP0 UIMAD.WIDE UR4, UR6, 0x4, UR4 ;  /* 0x00000004060408a5 */ /* 0x004fec000f8e0204 */
[----:B------:R-:W-:Y:S01]  /*60d0*/  IMAD.U32 R2, RZ, RZ, UR4 ;  /* 0x00000004ff027e24 */ /* 0x000fe2000f8e00ff */
[----:B------:R-:W-:Y:S04]  /*60e0*/  MOV R3, UR5 ;  /* 0x0000000500037c02 */ /* 0x000fe80008000f00 */
[----:B------:R-:W2:Y:S01]  /*60f0*/  @!UP0 LDCU UR4, c[0x0][0x880] ;  /* 0x00011000ff0487ac */ /* 0x000ea20008000800 */
[----:B-1---5:R3:W5:Y:S02]  /*6100*/  @P3 LDG.E R41, desc[UR8][R2.64] ;  /* 0x0000000802293981 */ /* 0x022764000c1e1900 */
[----:B--23--:R-:W-:Y:S02]  /*6110*/  @!P3 IMAD.U32 R41, RZ, RZ, UR4 ;  /* 0x00000004ff29be24 */ /* 0x00cfe4000f8e00ff */
.L_x_102:
[----:B------:R-:W-:Y:S05]  /*6120*/  @!P4 BRA `(.L_x_103) ;  /* 0x000000000024c947 */ /* 0x000fea0003800000 */
[----:B------:R-:W-:Y:S01]  /*6130*/  ISETP.NE.U32.AND P3, PT, R80, RZ, PT ;  /* 0x000000ff5000720c */ /* 0x000fe20003f65070 */
[----:B------:R-:W2:Y:S03]  /*6140*/  LDCU.64 UR4, c[0x0][0x358] ;  /* 0x00006b00ff0477ac */ /* 0x000ea60008000a00 */
[----:B------:R-:W-:Y:S11]  /*6150*/  ISETP.NE.AND.EX P3, PT, R81, RZ, PT, P3 ;  /* 0x000000ff5100720c */ /* 0x000ff60003f65330 */
[----:B------:R-:W-:Y:S02]  /*6160*/  @!UPT UIADD3 URZ, UPT, UPT, URZ, URZ, URZ ;  /* 0x000000fffffff290 */ /* 0x000fe4000fffe0ff */
[----:B------:R-:W3:Y:S01]  /*6170*/  @P3 LDC.64 R2, c[0x0][0x8a8] ;  /* 0x00022a00ff023b82 */ /* 0x000ee20000000a00 */
[----:B-1----:R-:W-:Y:S04]  /*6180*/  @P3 IMAD R0, R82, UR36, RZ ;  /* 0x0000002452003c24 */ /* 0x002fe8000f8e02ff */
[----:B---3--:R-:W-:Y:S05]  /*6190*/  @P3 IMAD.WIDE R2, R0, 0x4, R2 ;  /* 0x0000000400023825 */ /* 0x008fea00078e0202 */
[----:B--2--5:R2:W5:Y:S02]  /*61a0*/  @P3 LDG.E R38, desc[UR4][R2.64] ;  /* 0x0000000402263981 */ /* 0x024564000c1e1900 */
[----:B--2---:R-:W3:Y:S02]  /*61b0*/  @!P3 LDC R38, c[0x0][0x8a0] ;  /* 0x00022800ff26bb82 */ /* 0x004ee40000000800 */
.L_x_103:
[----:B-----5:R-:W-:Y:S01]  /*61c0*/  FSETP.NEU.AND P4, PT, R41, RZ, PT ;  /* 0x000000ff2900720b */ /* 0x020fe20003f8d000 */
[----:B------:R-:W-:Y:S01]  /*61d0*/  BSSY B1, `(.L_x_104) ;  /* 0x0000042000017945 */ /* 0x000fe20003800000 */
[----:B------:R-:W-:Y:S01]  /*61e0*/  SEL R6, RZ, 0xffffffff, P2 ;  /* 0xffffffffff067807 */ /* 0x000fe20001000000 */
[----:B------:R-:W-:Y:S01]  /*61f0*/  IMAD.MOV.U32 R100, RZ, RZ, 0x1 ;  /* 0x00000001ff647424 */ /* 0x000fe200078e00ff */
[----:B------:R-:W-:Y:S02]  /*6200*/  LOP3.LUT P3, RZ, R85, 0xff, RZ, 0xc0, !PT ;  /* 0x000000ff55ff7812 */ /* 0x000fe4000786c0ff */
[----:B------:R-:W-:Y:S02]  /*6210*/  CS2R R78, SRZ ;  /* 0x00000000004e7805 */ /* 0x000fe4000001ff00 */
[----:B------:R-:W-:Y:S02]  /*6220*/  @P1 SEL R3, RZ, 0xffffffff, P4 ;  /* 0xffffffffff031807 */ /* 0x000fe40002000000 */
[----:B------:R-:W-:Y:S02]  /*6230*/  CS2R R76, SRZ ;  /* 0x00000000004c7805 */ /* 0x000fe4000001ff00 */
[----:B------:R-:W-:Y:S02]  /*6240*/  LEA R2, R93, UR44, 0x3 ;  /* 0x0000002c5d027c11 */ /* 0x000fe4000f8e18ff */
[----:B------:R-:W-:Y:S02]  /*6250*/  CS2R R74, SRZ ;  /* 0x00000000004a7805 */ /* 0x000fe4000001ff00 */
[----:B------:R-:W-:Y:S02]  /*6260*/  @P0 SEL R3, R6, R3, !P3 ;  /* 0x0000000306030207 */ /* 0x000fe40005800000 */
[----:B------:R-:W-:Y:S02]  /*6270*/  CS2R R72, SRZ ;  /* 0x0000000000487805 */ /* 0x000fe4000001ff00 */
[----:B------:R-:W-:Y:S02]  /*6280*/  LEA R71, R36, UR44, 0x3 ;  /* 0x0000002c24477c11 */ /* 0x000fe4000f8e18ff */
[----:B------:R-:W-:Y:S02]  /*6290*/  @P1 LOP3.LUT R3, R3, 0x1, RZ, 0xc0, !PT ;  /* 0x0000000103031812 */ /* 0x000fe400078ec0ff */
[----:B------:R-:W-:Y:S02]  /*62a0*/  SHF.L.U32 R4, R94, 0x1f, RZ ;  /* 0x0000001f5e047819 */ /* 0x000fe400000006ff */
[----:B------:R-:W-:Y:S02]  /*62b0*/  ISETP.NE.U32.OR P6, PT, R3, 0x1, !P1 ;  /* 0x000000010300780c */ /* 0x000fe40004fc5470 */
[----:B------:R-:W-:Y:S02]  /*62c0*/  PLOP3.LUT P2, PT, PT, PT, UP1, 0x80, 0x8 ;  /* 0x000000000008781c */ /* 0x000fe40003f4f018 */
[----:B------:R-:W-:Y:S02]  /*62d0*/  LEA.HI R39, R36, R36, RZ, 0x1 ;  /* 0x0000002424277211 */ /* 0x000fe400078f08ff */
[----:B------:R-:W-:Y:S02]  /*62e0*/  SEL R3, RZ, 0xffffffff, P4 ;  /* 0xffffffffff037807 */ /* 0x000fe40002000000 */
[----:B------:R-:W-:Y:S01]  /*62f0*/  P2R R102, PR, RZ, 0x40 ;  /* 0x00000040ff667803 */ /* 0x000fe20000000000 */
[C---:B-1----:R-:W-:Y:S01]  /*6300*/  IMAD.SHL.U32 R0, R39.reuse, 0x80, RZ ;  /* 0x0000008027007824 */ /* 0x042fe200078e00ff */
[----:B------:R-:W-:Y:S03]  /*6310*/  LOP3.LUT R39, R39, 0xffe, RZ, 0xc0, !PT ;  /* 0x00000ffe27277812 */ /* 0x000fe600078ec0ff */
[----:B------:R-:W-:Y:S02]  /*6320*/  @P6 SHF.L.U32 R5, R91, 0x1f, RZ ;  /* 0x0000001f5b056819 */ /* 0x000fe400000006ff */
[----:B------:R-:W-:Y:S01]  /*6330*/  @P2 SEL R3, R6, R3, !P3 ;  /* 0x0000000306032207 */ /* 0x000fe20005800000 */
[----:B------:R-:W-:Y:S01]  /*6340*/  IMAD.IADD R39, R36, 0x1, -R39 ;  /* 0x0000000124277824 */ /* 0x000fe200078e0a27 */
[----:B------:R-:W1:Y:S01]  /*6350*/  @P6 SYNCS.PHASECHK.TRANS64.TRYWAIT P1, [R2+URZ+0xa0], R5 ;  /* 0x0000a005020065a7 */ /* 0x000e6200080211ff */
[----:B------:R-:W-:Y:S02]  /*6360*/  LOP3.LUT R0, R0, 0xffffff00, RZ, 0xc0, !PT ;  /* 0xffffff0000007812 */ /* 0x000fe400078ec0ff */
[----:B------:R-:W-:Y:S03]  /*6370*/  LOP3.LUT R3, R3, 0x1, RZ, 0xc0, !PT ;  /* 0x0000000103037812 */ /* 0x000fe600078ec0ff */
[----:B------:R-:W-:Y:S01]  /*6380*/  IMAD.IADD R0, R37, 0x1, R0 ;  /* 0x0000000125007824 */ /* 0x000fe200078e0200 */
[----:B------:R-:W-:Y:S03]  /*6390*/  ISETP.NE.U32.AND P5, PT, R3, 0x1, PT ;  /* 0x000000010300780c */ /* 0x000fe60003fa5070 */
[----:B------:R-:W-:Y:S01]  /*63a0*/  IMAD R39, R39, 0x100000, R0 ;  /* 0x0010000027277824 */ /* 0x000fe200078e0200 */
[----:B------:R-:W-:Y:S01]  /*63b0*/  P2R R101, PR, RZ, 0x20 ;  /* 0x00000020ff657803 */ /* 0x000fe20000000000 */
[----:B------:R2:W4:Y:S01]  /*63c0*/  SYNCS.PHASECHK.TRANS64.TRYWAIT P0, [R71+URZ+0x110], R4 ;  /* 0x00011004470075a7 */ /* 0x00052200080011ff */
[----:B-1----:R-:W-:Y:S01]  /*63d0*/  @P6 SEL R100, RZ, 0x1, !P1 ;  /* 0x00000001ff646807 */ /* 0x002fe20004800000 */
[----:B--2---:R-:W-:Y:S06]  /*63e0*/  @!P6 BRA `(.L_x_105) ;  /* 0x000000000080e947 */ /* 0x004fec0003800000 */
[----:B------:R-:W-:Y:S01]  /*63f0*/  @P5 IMAD R6, R93, 0x1000, R84 ;  /* 0x000010005d065824 */ /* 0x000fe200078e0254 */
[----:B------:R-:W1:Y:S01]  /*6400*/  S2R R0, SR_CgaCtaId ;  /* 0x0000000000007919 */ /* 0x000e620000008800 */
[----:B------:R-:W-:Y:S01]  /*6410*/  ISETP.NE.AND P1, PT, R100, RZ, PT ;  /* 0x000000ff6400720c */ /* 0x000fe20003f25270 */
[----:B------:R-:W-:Y:S01]  /*6420*/  BSSY B0, `(.L_x_106) ;  /* 0x000000b000007945 */ /* 0x000fe20003800000 */
[----:B------:R-:W-:Y:S01]  /*6430*/  @P5 VIADD R5, R6, UR44 ;  /* 0x0000002c06055c36 */ /* 0x000fe20008000000 */
[----:B------:R-:W-:Y:S02]  /*6440*/  CS2R R74, SRZ ;  /* 0x00000000004a7805 */ /* 0x000fe4000001ff00 */
[----:B------:R-:W-:Y:S02]  /*6450*/  CS2R R72, SRZ ;  /* 0x0000000000487805 */ /* 0x000fe4000001ff00 */
[----:B------:R-:W-:Y:S01]  /*6460*/  CS2R R78, SRZ ;  /* 0x00000000004e7805 */ /* 0x000fe2000001ff00 */
[----:B------:R-:W-:Y:S01]  /*6470*/  @P5 IMAD R5, R95, -0x10, R5 ;  /* 0xfffffff05f055824 */ /* 0x000fe200078e0205 */
[----:B------:R-:W-:Y:S04]  /*6480*/  CS2R R76, SRZ ;  /* 0x00000000004c7805 */ /* 0x000fe8000001ff00 */
[----:B------:R-:W-:Y:S05]  /*6490*/  @P1 BRA `(.L_x_107) ;  /* 0x00000000000c1947 */ /* 0x000fea0003800000 */
[----:B------:R-:W-:Y:S04]  /*64a0*/  SHF.L.U32 R3, R91, 0x1f, RZ ;  /* 0x0000001f5b037819 */ /* 0x000fe800000006ff */
[----:B------:R-:W2:Y:S02]  /*64b0*/  SYNCS.PHASECHK.TRANS64.TRYWAIT P1, [R2+URZ+0xa0], R3 ;  /* 0x0000a003020075a7 */ /* 0x000ea400080211ff */
[----:B--2---:R-:W-:Y:S05]  /*64c0*/  @!P1 BRA `(.L_x_108) ;  /* 0x0000004000989947 */ /* 0x004fea0003800000 */
.L_x_107:
[----:B------:R-:W-:Y:S05]  /*64d0*/  BSYNC B0 ;  /* 0x0000000000007941 */ /* 0x000fea0003800000 */
.L_x_106:
[----:B------:R-:W-:Y:S01]  /*64e0*/  ISETP.NE.AND P1, PT, R101, RZ, PT ;  /* 0x000000ff6500720c */ /* 0x000fe20003f25270 */
[----:B--2---:R-:W-:Y:S02]  /*64f0*/  VIADD R3, R2, 0xc0 ;  /* 0x000000c002037836 */ /* 0x004fe40000000000 */
[----:B------:R-:W-:Y:S03]  /*6500*/  VIADD R93, R93, 0x1 ;  /* 0x000000015d5d7836 */ /* 0x000fe60000000000 */
[----:B-1----:R-:W-:Y:S07]  /*6510*/  PRMT R0, R0, 0x654, R3 ;  /* 0x0000065400007816 */ /* 0x002fee0000000003 */
[----:B------:R1:W2:Y:S04]  /*6520*/  @P1 LDS.128 R72, [R6+UR44+0x200] ;  /* 0x0002002c06481984 */ /* 0x0002a80008000c00 */
[----:B------:R1:W1:Y:S01]  /*6530*/  @P1 LDS.128 R76, [R5+0x210] ;  /* 0x00021000054c1984 */ /* 0x0002620000000c00 */
[C---:B------:R-:W-:Y:S01]  /*6540*/  ISETP.NE.AND P1, PT, R93.reuse, 0x4, PT ;  /* 0x000000045d00780c */ /* 0x040fe20003f25270 */
[----:B------:R-:W-:Y:S01]  /*6550*/  @!PT LDS RZ, [RZ] ;  /* 0x00000000fffff984 */ /* 0x000fe20000000800 */
[----:B------:R-:W-:Y:S01]  /*6560*/  @!PT LDS RZ, [RZ] ;  /* 0x00000000fffff984 */ /* 0x000fe20000000800 */
[----:B------:R-:W-:Y:S01]  /*6570*/  @!PT LDS RZ, [RZ] ;  /* 0x00000000fffff984 */ /* 0x000fe20000000800 */
[----:B------:R-:W-:Y:S01]  /*6580*/  @!PT LDS RZ, [RZ] ;  /* 0x00000000fffff984 */ /* 0x000fe20000000800 */
[----:B------:R5:W-:Y:S06]  /*6590*/  MEMBAR.ALL.CTA ;  /* 0x0000000000007992 */ /* 0x000bec0000008000 */
[----:B-----5:R-:W5:Y:S01]  /*65a0*/  FENCE.VIEW.ASYNC.S ;  /* 0x00000000000073c6 */ /* 0x020f620000000000 */
[----:B------:R-:W-:Y:S01]  /*65b0*/  SEL R93, R93, RZ, P1 ;  /* 0x000000ff5d5d7207 */ /* 0x000fe20000800000 */
[----:B-----5:R5:W-:Y:S02]  /*65c0*/  SYNCS.ARRIVE.TRANS64.RED.A1T0 RZ, [R0+URZ], RZ ;  /* 0x000000ff00ff79a7 */ /* 0x020be400081004ff */
[----:B-----5:R-:W-:Y:S04]  /*65d0*/  SEL R0, RZ, 0x1, P1 ;  /* 0x00000001ff007807 */ /* 0x020fe80000800000 */
[----:B--2---:R-:W-:Y:S02]  /*65e0*/  LOP3.LUT R91, R91, R0, RZ, 0x3c, !PT ;  /* 0x000000005b5b7212 */ /* 0x004fe400078e3cff */
.L_x_105:
[----:B------:R-:W-:Y:S05]  /*65f0*/  BSYNC B1 ;  /* 0x0000000000017941 */ /* 0x000fea0003800000 */
.L_x_104:
[----:B------:R-:W-:Y:S04]  /*6600*/  SHF.R.U32.HI R3, RZ, 0x15, R39 ;  /* 0x00000015ff037819 */ /* 0x000fe80000011627 */
[----:B------:R-:W-:Y:S01]  /*6610*/  LOP3.LUT P1, RZ, R3, 0x3, R86, 0x48, !PT ;  /* 0x0000000303ff7812 */ /* 0x000fe20007824856 */
[----:B------:R-:W-:Y:S01]  /*6620*/  @!UPT UIADD3 URZ, UPT, UPT, URZ, URZ, URZ ;  /* 0x000000fffffff290 */ /* 0x000fe2000fffe0ff */
[----:B----4-:R-:W-:Y:S11]  /*6630*/  @P0 BRA `(.L_x_109) ;  /* 0x0000000000080947 */ /* 0x010ff60003800000 */
[----:B------:R-:W2:Y:S02]  /*6640*/  SYNCS.PHASECHK.TRANS64.TRYWAIT P0, [R71+URZ+0x110], R4 ;  /* 0x00011004470075a7 */ /* 0x000ea400080011ff */
[----:B--2---:R-:W-:Y:S05]  /*6650*/  @!P0 BRA `(.L_x_110) ;  /* 0x0000004000488947 */ /* 0x004fea0003800000 */
.L_x_109:
[----:B------:R-:W-:Y:S05]  /*6660*/  @!P1 BRA `(.L_x_111) ;  /* 0x0000000000409947 */ /* 0x000fea0003800000 */
[----:B------:R-:W1:Y:S01]  /*6670*/  LDCU.64 UR8, c[0x4][0x78] ;  /* 0x01000f00ff0877ac */ /* 0x000e620008000a00 */
[----:B------:R-:W-:Y:S01]  /*6680*/  MOV R3, 0x0 ;  /* 0x0000000000037802 */ /* 0x000fe20000000f00 */
[----:B------:R-:W-:Y:S02]  /*6690*/  HFMA2 R12, -RZ, RZ, 0, 5.9604644775390625e-08 ;  /* 0x00000001ff0c7431 */ /* 0x000fe400000001ff */
[----:B------:R-:W-:Y:S02]  /*66a0*/  IMAD.MOV.U32 R8, RZ, RZ, 0x192 ;  /* 0x00000192ff087424 */ /* 0x000fe400078e00ff */
[----:B------:R-:W-:Y:S01]  /*66b0*/  IMAD.MOV.U32 R13, RZ, RZ, RZ ;  /* 0x000000ffff0d7224 */ /* 0x000fe200078e00ff */
[----:B------:R-:W4:Y:S01]  /*66c0*/  LDCU.64 UR6, c[0x4][0x80] ;  /* 0x01001000ff0677ac */ /* 0x000f220008000a00 */
[----:B------:R-:W3:Y:S01]  /*66d0*/  LDC.64 R2, c[0x4][R3] ;  /* 0x0100000003027b82 */ /* 0x000ee20000000a00 */
[----:B------:R-:W5:Y:S01]  /*66e0*/  LDCU.64 UR4, c[0x4][0x18] ;  /* 0x01000300ff0477ac */ /* 0x000f620008000a00 */
[----:B-1----:R-:W-:Y:S01]  /*66f0*/  MOV R5, UR9 ;  /* 0x0000000900057c02 */ /* 0x002fe20008000f00 */
[----:B--2---:R-:W-:Y:S01]  /*6700*/  IMAD.U32 R4, RZ, RZ, UR8 ;  /* 0x00000008ff047e24 */ /* 0x004fe2000f8e00ff */
[----:B----4-:R-:W-:Y:S01]  /*6710*/  MOV R7, UR7 ;  /* 0x0000000700077c02 */ /* 0x010fe20008000f00 */
[----:B------:R-:W-:Y:S01]  /*6720*/  IMAD.U32 R6, RZ, RZ, UR6 ;  /* 0x00000006ff067e24 */ /* 0x000fe2000f8e00ff */
[----:B-----5:R-:W-:Y:S01]  /*6730*/  MOV R11, UR5 ;  /* 0x00000005000b7c02 */ /* 0x020fe20008000f00 */
[----:B------:R-:W-:Y:S02]  /*6740*/  IMAD.U32 R10, RZ, RZ, UR4 ;  /* 0x00000004ff0a7e24 */ /* 0x000fe4000f8e00ff */
[----:B------:R-:W-:Y:S07]  /*6750*/  LEPC R20, `(.L_x_111) ;  /* 0x000000001014794e */ /* 0x000fee0000000000 */
[----:B---3--:R-:W-:Y:S05]  /*6760*/  CALL.ABS.NOINC R2 ;  /* 0x0000000002007343 */ /* 0x008fea0003c00000 */
.L_x_111:
[-C--:B------:R-:W-:Y:S01]  /*6770*/  F2FP.F16.E4M3.UNPACK_B R42, R72.reuse ;  /* 0x00000048ff2a723e */ /* 0x080fe200020006ff */
[----:B------:R-:W-:Y:S05]  /*6780*/  WARPSYNC.ALL ;  /* 0x0000000000007948 */ /* 0x000fea0003800000 */
[----:B------:R-:W-:Y:S01]  /*6790*/  R2UR UR4, R39 ;  /* 0x00000000270472ca */ /* 0x000fe200000e0000 */
[--C-:B------:R-:W-:Y:S01]  /*67a0*/  HADD2.F32 R40, -RZ, R42.reuse.H0_H0 ;  /* 0x2000002aff287230 */ /* 0x100fe20000004100 */
[----:B------:R-:W-:Y:S01]  /*67b0*/  F2FP.F16.E4M3.UNPACK_B R43, R72.H1 ;  /* 0x00000048ff2b723e */ /* 0x000fe200030006ff */
[----:B------:R-:W-:Y:S01]  /*67c0*/  HADD2.F32 R42, -RZ, R42.H1_H1 ;  /* 0x3000002aff2a7230 */ /* 0x000fe20000004100 */
[-C--:B------:R-:W-:Y:S01]  /*67d0*/  F2FP.F16.E4M3.UNPACK_B R45, R73.reuse ;  /* 0x00000049ff2d723e */ /* 0x080fe200020006ff */
[----:B------:R-:W-:Y:S01]  /*67e0*/  BSSY.RECONVERGENT B0, `(.L_x_112) ;  /* 0x0000099000007945 */ /* 0x000fe20003800200 */
[----:B------:R-:W-:Y:S01]  /*67f0*/  F2FP.F16.E4M3.UNPACK_B R47, R73.H1 ;  /* 0x00000049ff2f723e */ /* 0x000fe200030006ff */
[--C-:B------:R-:W-:Y:S01]  /*6800*/  HADD2.F32 R44, -RZ, R43.reuse.H0_H0 ;  /* 0x2000002bff2c7230 */ /* 0x100fe20000004100 */
[-C--:B------:R-:W-:Y:S01]  /*6810*/  F2FP.F16.E4M3.UNPACK_B R49, R74.reuse ;  /* 0x0000004aff31723e */ /* 0x080fe200020006ff */
[----:B------:R-:W-:Y:S01]  /*6820*/  HADD2.F32 R46, -RZ, R43.H1_H1 ;  /* 0x3000002bff2e7230 */ /* 0x000fe20000004100 */
[----:B------:R-:W-:Y:S01]  /*6830*/  F2FP.F16.E4M3.UNPACK_B R51, R74.H1 ;  /* 0x0000004aff33723e */ /* 0x000fe200030006ff */
[--C-:B------:R-:W-:Y:S01]  /*6840*/  HADD2.F32 R43, -RZ, R45.reuse.H0_H0 ;  /* 0x2000002dff2b7230 */ /* 0x100fe20000004100 */
[-C--:B------:R-:W-:Y:S01]  /*6850*/  F2FP.F16.E4M3.UNPACK_B R53, R75.reuse ;  /* 0x0000004bff35723e */ /* 0x080fe200020006ff */
[----:B-12---:R-:W-:Y:S01]  /*6860*/  LDTM.16dp32bit_t0_t15.x32 R4, tmem[UR4] ;  /* 0x00000004000479ee */ /* 0x006fe20008a80000 */
[----:B------:R-:W3:Y:S01]  /*6870*/  LDTM.16dp32bit_t16_t31.x32 R4, tmem[UR4+0x20] ;  /* 0x00002004000479ee */ /* 0x000ee20008aa0000 */
[----:B------:R-:W-:Y:S01]  /*6880*/  IADD3 R112, PT, PT, R84, UR44, RZ ;  /* 0x0000002c54707c10 */ /* 0x000fe2000fffe0ff */
[----:B------:R-:W-:Y:S01]  /*6890*/  HADD2.F32 R48, -RZ, R45.H1_H1 ;  /* 0x3000002dff307230 */ /* 0x000fe20000004100 */
[----:B------:R-:W-:Y:S01]  /*68a0*/  SHF.L.U32 R103, R90, 0x4, RZ ;  /* 0x000000045a677819 */ /* 0x000fe200000006ff */
[----:B------:R-:W-:Y:S01]  /*68b0*/  HADD2.F32 R52, -RZ, R49.H1_H1 ;  /* 0x30000031ff347230 */ /* 0x000fe20000004100 */
[----:B------:R-:W-:Y:S01]  /*68c0*/  F2FP.F16.E4M3.UNPACK_B R55, R75.H1 ;  /* 0x0000004bff37723e */ /* 0x000fe200030006ff */
[----:B------:R-:W-:Y:S01]  /*68d0*/  HADD2.F32 R56, -RZ, R53.H1_H1 ;  /* 0x30000035ff387230 */ /* 0x000fe20000004100 */
[-C--:B------:R-:W-:Y:S01]  /*68e0*/  F2FP.F16.E4M3.UNPACK_B R57, R76.reuse ;  /* 0x0000004cff39723e */ /* 0x080fe200020006ff */
[--C-:B------:R-:W-:Y:S01]  /*68f0*/  HADD2.F32 R45, -RZ, R47.reuse.H0_H0 ;  /* 0x2000002fff2d7230 */ /* 0x100fe20000004100 */
[----:B------:R-:W-:Y:S01]  /*6900*/  F2FP.F16.E4M3.UNPACK_B R59, R76.H1 ;  /* 0x0000004cff3b723e */ /* 0x000fe200030006ff */
[----:B------:R-:W-:Y:S01]  /*6910*/  HADD2.F32 R50, -RZ, R47.H1_H1 ;  /* 0x3000002fff327230 */ /* 0x000fe20000004100 */
[-C--:B------:R-:W-:Y:S01]  /*6920*/  F2FP.F16.E4M3.UNPACK_B R61, R77.reuse ;  /* 0x0000004dff3d723e */ /* 0x080fe200020006ff */
[----:B------:R-:W-:Y:S01]  /*6930*/  HADD2.F32 R47, -RZ, R49.H0_H0 ;  /* 0x20000031ff2f7230 */ /* 0x000fe20000004100 */
[----:B------:R-:W-:Y:S01]  /*6940*/  F2FP.F16.E4M3.UNPACK_B R63, R77.H1 ;  /* 0x0000004dff3f723e */ /* 0x000fe200030006ff */
[----:B------:R-:W-:Y:S01]  /*6950*/  HADD2.F32 R60, -RZ, R57.H1_H1 ;  /* 0x30000039ff3c7230 */ /* 0x000fe20000004100 */
[-C--:B------:R-:W-:Y:S01]  /*6960*/  F2FP.F16.E4M3.UNPACK_B R65, R78.reuse ;  /* 0x0000004eff41723e */ /* 0x080fe200020006ff */
[----:B------:R-:W-:Y:S01]  /*6970*/  HADD2.F32 R64, -RZ, R61.H1_H1 ;  /* 0x3000003dff407230 */ /* 0x000fe20000004100 */
[----:B------:R-:W-:Y:S01]  /*6980*/  F2FP.F16.E4M3.UNPACK_B R67, R78.H1 ;  /* 0x0000004eff43723e */ /* 0x000fe200030006ff */
[----:B------:R-:W-:Y:S01]  /*6990*/  HADD2.F32 R49, -RZ, R51.H0_H0 ;  /* 0x20000033ff317230 */ /* 0x000fe20000004100 */
[----:B------:R-:W-:Y:S01]  /*69a0*/  ISETP.NE.AND P0, PT, R97, RZ, PT ;  /* 0x000000ff6100720c */ /* 0x000fe20003f05270 */
[----:B------:R-:W-:Y:S01]  /*69b0*/  HADD2.F32 R68, -RZ, R65.H1_H1 ;  /* 0x30000041ff447230 */ /* 0x000fe20000004100 */
[----:B------:R-:W-:Y:S01]  /*69c0*/  ISETP.NE.AND P6, PT, R102, RZ, PT ;  /* 0x000000ff6600720c */ /* 0x000fe20003fc5270 */
[----:B------:R-:W-:Y:S02]  /*69d0*/  HADD2.F32 R54, -RZ, R51.H1_H1 ;  /* 0x30000033ff367230 */ /* 0x000fe40000004100 */
[C---:B---3--:R-:W-:Y:S01]  /*69e0*/  FMUL R0, R38.reuse, R4 ;  /* 0x0000000426007220 */ /* 0x048fe20000400000 */
[C---:B------:R-:W-:Y:S01]  /*69f0*/  FMUL R2, R38.reuse, R5 ;  /* 0x0000000526027220 */ /* 0x040fe20000400000 */
[C---:B------:R-:W-:Y:S01]  /*6a00*/  FMUL R4, R38.reuse, R8 ;  /* 0x0000000826047220 */ /* 0x040fe20000400000 */
[C---:B------:R-:W-:Y:S01]  /*6a10*/  FMUL R5, R38.reuse, R9 ;  /* 0x0000000926057220 */ /* 0x040fe20000400000 */
[C---:B------:R-:W-:Y:S01]  /*6a20*/  FFMA R0, R41.reuse, R40, R0 ;  /* 0x0000002829007223 */ /* 0x040fe20000000000 */
[C---:B------:R-:W-:Y:S01]  /*6a30*/  FFMA R2, R41.reuse, R42, R2 ;  /* 0x0000002a29027223 */ /* 0x040fe20000000002 */
[C---:B------:R-:W-:Y:S01]  /*6a40*/  FMUL R8, R38.reuse, R12 ;  /* 0x0000000c26087220 */ /* 0x040fe20000400000 */
[C---:B------:R-:W-:Y:S01]  /*6a50*/  FMUL R9, R38.reuse, R13 ;  /* 0x0000000d26097220 */ /* 0x040fe20000400000 */
[----:B------:R-:W-:Y:S02]  /*6a60*/  HADD2.F32 R51, -RZ, R53.H0_H0 ;  /* 0x20000035ff337230 */ /* 0x000fe40000004100 */
[C---:B------:R-:W-:Y:S01]  /*6a70*/  FMUL R12, R38.reuse, R16 ;  /* 0x00000010260c7220 */ /* 0x040fe20000400000 */
        /* <DEDUP_REMOVED lines=13> */
[C---:B------:R-:W-:Y:S01]  /*6b50*/  FFMA R3, R41.reuse, R44, R3 ;  /* 0x0000002c29037223 */ /* 0x040fe20000000003 */
[----:B------:R-:W-:Y:S01]  /*6b60*/  F2FP.F16.E4M3.UNPACK_B R40, R79 ;  /* 0x0000004fff28723e */ /* 0x000fe200020006ff */
[C---:B------:R-:W-:Y:S01]  /*6b70*/  FFMA R7, R41.reuse, R46, R7 ;  /* 0x0000002e29077223 */ /* 0x040fe20000000007 */
[C---:B------:R-:W-:Y:S01]  /*6b80*/  FFMA R4, R41.reuse, R43, R4 ;  /* 0x0000002b29047223 */ /* 0x040fe20000000004 */
[----:B------:R-:W-:Y:S01]  /*6b90*/  F2FP.F16.E4M3.UNPACK_B R42, R79.H1 ;  /* 0x0000004fff2a723e */ /* 0x000fe200030006ff */
[C---:B------:R-:W-:Y:S01]  /*6ba0*/  FFMA R5, R41.reuse, R48, R5 ;  /* 0x0000003029057223 */ /* 0x040fe20000000005 */
[----:B------:R-:W-:Y:S01]  /*6bb0*/  FFMA R6, R41, R45, R6 ;  /* 0x0000002d29067223 */ /* 0x000fe20000000006 */
[----:B------:R-:W-:Y:S01]  /*6bc0*/  F2FP.SATFINITE.E4M3.F32.PACK_AB_MERGE_C R99, R7, R3, RZ ;  /* 0x000000030763723e */ /* 0x000fe200048070ff */
[C---:B------:R-:W-:Y:S01]  /*6bd0*/  FFMA R11, R41.reuse, R50, R11 ;  /* 0x00000032290b7223 */ /* 0x040fe2000000000b */
[C---:B------:R-:W-:Y:S01]  /*6be0*/  FFMA R8, R41.reuse, R47, R8 ;  /* 0x0000002f29087223 */ /* 0x040fe20000000008 */
[----:B------:R-:W-:Y:S01]  /*6bf0*/  FMUL R10, R38, R14 ;  /* 0x0000000e260a7220 */ /* 0x000fe20000400000 */
[----:B------:R-:W-:Y:S01]  /*6c00*/  F2FP.SATFINITE.E4M3.F32.PACK_AB_MERGE_C R104, R2, R0, R99 ;  /* 0x000000000268723e */ /* 0x000fe20004807063 */
[----:B------:R-:W-:Y:S01]  /*6c10*/  FFMA R9, R41, R52, R9 ;  /* 0x0000003429097223 */ /* 0x000fe20000000009 */
[----:B------:R-:W-:Y:S01]  /*6c20*/  F2FP.SATFINITE.E4M3.F32.PACK_AB_MERGE_C R105, R11, R6, RZ ;  /* 0x000000060b69723e */ /* 0x000fe200048070ff */
[----:B------:R-:W-:Y:S01]  /*6c30*/  FFMA R10, R41, R49, R10 ;  /* 0x00000031290a7223 */ /* 0x000fe2000000000a */
[----:B------:R-:W-:Y:S01]  /*6c40*/  IADD3 R99, PT, PT, R112, R103, RZ ;  /* 0x0000006770637210 */ /* 0x000fe20007ffe0ff */
[C---:B------:R-:W-:Y:S01]  /*6c50*/  FMUL R15, R38.reuse, R15 ;  /* 0x0000000f260f7220 */ /* 0x040fe20000400000 */
[--C-:B------:R-:W-:Y:S01]  /*6c60*/  HADD2.F32 R53, -RZ, R55.reuse.H0_H0 ;  /* 0x20000037ff357230 */ /* 0x100fe20000004100 */
[----:B------:R-:W-:Y:S01]  /*6c70*/  F2FP.SATFINITE.E4M3.F32.PACK_AB_MERGE_C R105, R5, R4, R105 ;  /* 0x000000040569723e */ /* 0x000fe20004807069 */
[----:B------:R-:W-:Y:S02]  /*6c80*/  HADD2.F32 R58, -RZ, R55.H1_H1 ;  /* 0x30000037ff3a7230 */ /* 0x000fe40000004100 */
[C---:B------:R-:W-:Y:S01]  /*6c90*/  FFMA R15, R41.reuse, R54, R15 ;  /* 0x00000036290f7223 */ /* 0x040fe2000000000f */
[C---:B------:R-:W-:Y:S01]  /*6ca0*/  FFMA R12, R41.reuse, R51, R12 ;  /* 0x00000033290c7223 */ /* 0x040fe2000000000c */
[C---:B------:R-:W-:Y:S01]  /*6cb0*/  FFMA R13, R41.reuse, R56, R13 ;  /* 0x00000038290d7223 */ /* 0x040fe2000000000d */
[----:B------:R-:W-:Y:S02]  /*6cc0*/  HADD2.F32 R55, -RZ, R57.H0_H0 ;  /* 0x20000039ff377230 */ /* 0x000fe40000004100 */
[C---:B------:R-:W-:Y:S01]  /*6cd0*/  FMUL R14, R38.reuse, R18 ;  /* 0x00000012260e7220 */ /* 0x040fe20000400000 */
[C---:B------:R-:W-:Y:S01]  /*6ce0*/  FMUL R19, R38.reuse, R19 ;  /* 0x0000001326137220 */ /* 0x040fe20000400000 */
[--C-:B------:R-:W-:Y:S02]  /*6cf0*/  HADD2.F32 R57, -RZ, R59.reuse.H0_H0 ;  /* 0x2000003bff397230 */ /* 0x100fe40000004100 */
[C---:B------:R-:W-:Y:S01]  /*6d00*/  FMUL R18, R38.reuse, R22 ;  /* 0x0000001626127220 */ /* 0x040fe20000400000 */
[C---:B------:R-:W-:Y:S01]  /*6d10*/  FFMA R14, R41.reuse, R53, R14 ;  /* 0x00000035290e7223 */ /* 0x040fe2000000000e */
[----:B------:R-:W-:Y:S02]  /*6d20*/  HADD2.F32 R62, -RZ, R59.H1_H1 ;  /* 0x3000003bff3e7230 */ /* 0x000fe40000004100 */
[C---:B------:R-:W-:Y:S01]  /*6d30*/  FFMA R19, R41.reuse, R58, R19 ;  /* 0x0000003a29137223 */ /* 0x040fe20000000013 */
[----:B------:R-:W-:Y:S02]  /*6d40*/  HADD2.F32 R59, -RZ, R61.H0_H0 ;  /* 0x2000003dff3b7230 */ /* 0x000fe40000004100 */
[C---:B------:R-:W-:Y:S01]  /*6d50*/  FMUL R23, R38.reuse, R23 ;  /* 0x0000001726177220 */ /* 0x040fe20000400000 */
[C---:B------:R-:W-:Y:S01]  /*6d60*/  FFMA R16, R41.reuse, R55, R16 ;  /* 0x0000003729107223 */ /* 0x040fe20000000010 */
[C---:B------:R-:W-:Y:S01]  /*6d70*/  FFMA R17, R41.reuse, R60, R17 ;  /* 0x0000003c29117223 */ /* 0x040fe20000000011 */
[--C-:B------:R-:W-:Y:S02]  /*6d80*/  HADD2.F32 R61, -RZ, R63.reuse.H0_H0 ;  /* 0x2000003fff3d7230 */ /* 0x100fe40000004100 */
[C---:B------:R-:W-:Y:S01]  /*6d90*/  FFMA R18, R41.reuse, R57, R18 ;  /* 0x0000003929127223 */ /* 0x040fe20000000012 */
[----:B------:R-:W-:Y:S02]  /*6da0*/  HADD2.F32 R66, -RZ, R63.H1_H1 ;  /* 0x3000003fff427230 */ /* 0x000fe40000004100 */
[C---:B------:R-:W-:Y:S01]  /*6db0*/  FMUL R22, R38.reuse, R26 ;  /* 0x0000001a26167220 */ /* 0x040fe20000400000 */
[----:B------:R-:W-:Y:S02]  /*6dc0*/  HADD2.F32 R63, -RZ, R65.H0_H0 ;  /* 0x20000041ff3f7230 */ /* 0x000fe40000004100 */
[C---:B------:R-:W-:Y:S01]  /*6dd0*/  FFMA R23, R41.reuse, R62, R23 ;  /* 0x0000003e29177223 */ /* 0x040fe20000000017 */
[C---:B------:R-:W-:Y:S01]  /*6de0*/  FMUL R27, R38.reuse, R27 ;  /* 0x0000001b261b7220 */ /* 0x040fe20000400000 */
[C---:B------:R-:W-:Y:S01]  /*6df0*/  FFMA R20, R41.reuse, R59, R20 ;  /* 0x0000003b29147223 */ /* 0x040fe20000000014 */
[C---:B------:R-:W-:Y:S01]  /*6e00*/  FFMA R21, R41.reuse, R64, R21 ;  /* 0x0000004029157223 */ /* 0x040fe20000000015 */
[--C-:B------:R-:W-:Y:S02]  /*6e10*/  HADD2.F32 R65, -RZ, R67.reuse.H0_H0 ;  /* 0x20000043ff417230 */ /* 0x100fe40000004100 */
[C---:B------:R-:W-:Y:S01]  /*6e20*/  FFMA R22, R41.reuse, R61, R22 ;  /* 0x0000003d29167223 */ /* 0x040fe20000000016 */
[----:B------:R-:W-:Y:S02]  /*6e30*/  HADD2.F32 R70, -RZ, R67.H1_H1 ;  /* 0x30000043ff467230 */ /* 0x000fe40000004100 */
[C---:B------:R-:W-:Y:S01]  /*6e40*/  FMUL R26, R38.reuse, R30 ;  /* 0x0000001e261a7220 */ /* 0x040fe20000400000 */
[--C-:B------:R-:W-:Y:S02]  /*6e50*/  HADD2.F32 R67, -RZ, R40.reuse.H0_H0 ;  /* 0x20000028ff437230 */ /* 0x100fe40000004100 */
[C---:B------:R-:W-:Y:S01]  /*6e60*/  FFMA R27, R41.reuse, R66, R27 ;  /* 0x00000042291b7223 */ /* 0x040fe2000000001b */
[C---:B------:R-:W-:Y:S01]  /*6e70*/  FMUL R31, R38.reuse, R31 ;  /* 0x0000001f261f7220 */ /* 0x040fe20000400000 */
[C---:B------:R-:W-:Y:S01]  /*6e80*/  FFMA R24, R41.reuse, R63, R24 ;  /* 0x0000003f29187223 */ /* 0x040fe20000000018 */
[----:B------:R-:W-:Y:S02]  /*6e90*/  HADD2.F32 R40, -RZ, R40.H1_H1 ;  /* 0x30000028ff287230 */ /* 0x000fe40000004100 */
[C---:B------:R-:W-:Y:S01]  /*6ea0*/  FFMA R25, R41.reuse, R68, R25 ;  /* 0x0000004429197223 */ /* 0x040fe20000000019 */
[--C-:B------:R-:W-:Y:S02]  /*6eb0*/  HADD2.F32 R69, -RZ, R42.reuse.H0_H0 ;  /* 0x2000002aff457230 */ /* 0x100fe40000004100 */
[C---:B------:R-:W-:Y:S01]  /*6ec0*/  FFMA R26, R41.reuse, R65, R26 ;  /* 0x00000041291a7223 */ /* 0x040fe2000000001a */
[----:B------:R-:W-:Y:S02]  /*6ed0*/  HADD2.F32 R42, -RZ, R42.H1_H1 ;  /* 0x3000002aff2a7230 */ /* 0x000fe40000004100 */
[C---:B------:R-:W-:Y:S01]  /*6ee0*/  FMUL R30, R38.reuse, R34 ;  /* 0x00000022261e7220 */ /* 0x040fe20000400000 */
[----:B------:R-:W-:Y:S01]  /*6ef0*/  FFMA R31, R41, R70, R31 ;  /* 0x00000046291f7223 */ /* 0x000fe2000000001f */
[----:B------:R-:W-:Y:S01]  /*6f00*/  FMUL R35, R38, R35 ;  /* 0x0000002326237220 */ /* 0x000fe20000400000 */
[----:B------:R-:W-:Y:S01]  /*6f10*/  F2FP.SATFINITE.E4M3.F32.PACK_AB_MERGE_C R106, R15, R10, RZ ;  /* 0x0000000a0f6a723e */ /* 0x000fe200048070ff */
[----:B------:R-:W-:Y:S01]  /*6f20*/  FFMA R28, R41, R67, R28 ;  /* 0x00000043291c7223 */ /* 0x000fe2000000001c */
[----:B------:R-:W-:Y:S01]  /*6f30*/  F2FP.SATFINITE.E4M3.F32.PACK_AB_MERGE_C R107, R19, R14, RZ ;  /* 0x0000000e136b723e */ /* 0x000fe200048070ff */
[C---:B------:R-:W-:Y:S01]  /*6f40*/  FFMA R29, R41.reuse, R40, R29 ;  /* 0x00000028291d7223 */ /* 0x040fe2000000001d */
[C---:B------:R-:W-:Y:S01]  /*6f50*/  FFMA R30, R41.reuse, R69, R30 ;  /* 0x00000045291e7223 */ /* 0x040fe2000000001e */
[----:B------:R-:W-:Y:S01]  /*6f60*/  FFMA R35, R41, R42, R35 ;  /* 0x0000002a29237223 */ /* 0x000fe20000000023 */
[----:B------:R-:W-:Y:S02]  /*6f70*/  F2FP.SATFINITE.E4M3.F32.PACK_AB_MERGE_C R106, R9, R8, R106 ;  /* 0x00000008096a723e */ /* 0x000fe4000480706a */
[----:B------:R-:W-:Y:S02]  /*6f80*/  F2FP.SATFINITE.E4M3.F32.PACK_AB_MERGE_C R107, R13, R12, R107 ;  /* 0x0000000c0d6b723e */ /* 0x000fe4000480706b */
[----:B------:R-:W-:Y:S02]  /*6f90*/  F2FP.SATFINITE.E4M3.F32.PACK_AB_MERGE_C R108, R23, R18, RZ ;  /* 0x00000012176c723e */ /* 0x000fe400048070ff */
[----:B------:R-:W-:Y:S01]  /*6fa0*/  F2FP.SATFINITE.E4M3.F32.PACK_AB_MERGE_C R109, R27, R22, RZ ;  /* 0x000000161b6d723e */ /* 0x000fe200048070ff */
[----:B------:R1:W-:Y:S01]  /*6fb0*/  STS.128 [R84+UR44+0x4200], R104 ;  /* 0x0042006854007988 */ /* 0x0003e20008000c2c */
[----:B------:R-:W-:Y:S02]  /*6fc0*/  F2FP.SATFINITE.E4M3.F32.PACK_AB_MERGE_C R113, R31, R26, RZ ;  /* 0x0000001a1f71723e */ /* 0x000fe400048070ff */
[----:B------:R-:W-:Y:S02]  /*6fd0*/  F2FP.SATFINITE.E4M3.F32.PACK_AB_MERGE_C R114, R35, R30, RZ ;  /* 0x0000001e2372723e */ /* 0x000fe400048070ff */
[----:B------:R-:W-:Y:S02]  /*6fe0*/  F2FP.SATFINITE.E4M3.F32.PACK_AB_MERGE_C R108, R17, R16, R108 ;  /* 0x00000010116c723e */ /* 0x000fe4000480706c */
[----:B------:R-:W-:Y:S02]  /*6ff0*/  F2FP.SATFINITE.E4M3.F32.PACK_AB_MERGE_C R109, R21, R20, R109 ;  /* 0x00000014156d723e */ /* 0x000fe4000480706d */
[----:B------:R-:W-:Y:S02]  /*7000*/  F2FP.SATFINITE.E4M3.F32.PACK_AB_MERGE_C R110, R25, R24, R113 ;  /* 0x00000018196e723e */ /* 0x000fe40004807071 */
[----:B------:R-:W-:Y:S02]  /*7010*/  F2FP.SATFINITE.E4M3.F32.PACK_AB_MERGE_C R111, R29, R28, R114 ;  /* 0x0000001c1d6f723e */ /* 0x000fe40004807072 */
[----:B------:R-:W-:Y:S02]  /*7020*/  LEA R112, R93, UR44, 0x3 ;  /* 0x0000002c5d707c11 */ /* 0x000fe4000f8e18ff */
[----:B------:R-:W-:Y:S01]  /*7030*/  @P6 SHF.L.U32 R113, R91, 0x1f, RZ ;  /* 0x0000001f5b716819 */ /* 0x000fe200000006ff */
[----:B------:R1:W-:Y:S01]  /*7040*/  STS.128 [R99+0x4210], R108 ;  /* 0x0042106c63007388 */ /* 0x0003e20000000c00 */
[----:B------:R-:W-:Y:S01]  /*7050*/  @!PT LDS RZ, [RZ] ;  /* 0x00000000fffff984 */ /* 0x000fe20000000800 */
[----:B------:R-:W-:Y:S01]  /*7060*/  @!PT LDS RZ, [RZ] ;  /* 0x00000000fffff984 */ /* 0x000fe20000000800 */
[----:B------:R-:W-:Y:S01]  /*7070*/  @!PT LDS RZ, [RZ] ;  /* 0x00000000fffff984 */ /* 0x000fe20000000800 */
[----:B------:R-:W-:Y:S01]  /*7080*/  @!PT LDS RZ, [RZ] ;  /* 0x00000000fffff984 */ /* 0x000fe20000000800 */
[----:B------:R2:W-:Y:S07]  /*7090*/  MEMBAR.ALL.CTA ;  /* 0x0000000000007992 */ /* 0x0005ee0000008000 */
[----:B--2---:R-:W2:Y:S02]  /*70a0*/  FENCE.VIEW.ASYNC.S ;  /* 0x00000000000073c6 */ /* 0x004ea40000000000 */
[----:B--2---:R-:W-:Y:S06]  /*70b0*/  BAR.SYNC.DEFER_BLOCKING 0x1, 0x80 ;  /* 0x0042000000007b1d */ /* 0x004fec0000010000 */
[----:B------:R-:W-:Y:S05]  /*70c0*/  @P0 BRA `(.L_x_113) ;  /* 0x0000000000280947 */ /* 0x000fea0003800000 */
[----:B------:R-:W-:Y:S01]  /*70d0*/  UIADD3 UR4, UPT, UPT, UR44, 0x4200, URZ ;  /* 0x000042002c047890 */ /* 0x000fe2000fffe0ff */
[----:B------:R-:W-:Y:S05]  /*70e0*/  UMOV UR51, UR36 ;  /* 0x0000002400337c82 */ /* 0x000fea0008000000 */
[----:B------:R-:W-:Y:S01]  /*70f0*/  MOV R96, UR4 ;  /* 0x0000000400607c02 */ /* 0x000fe20008000f00 */
[----:B------:R-:W-:Y:S03]  /*7100*/  UIADD3 UR4, UP0, UPT, UR62, 0x680, URZ ;  /* 0x000006803e047890 */ /* 0x000fe6000ff1e0ff */
[----:B------:R-:W-:Y:S01]  /*7110*/  R2UR UR48, R96 ;  /* 0x00000000603072ca */ /* 0x000fe200000e0000 */
[----:B------:R-:W-:Y:S11]  /*7120*/  UIADD3.X UR5, UPT, UPT, URZ, UR63, URZ, UP0, !UPT ;  /* 0x0000003fff057290 */ /* 0x000ff600087fe4ff */
[----:B------:R-:W-:Y:S01]  /*7130*/  @!UPT UIADD3 URZ, UPT, UPT, URZ, URZ, URZ ;  /* 0x000000fffffff290 */ /* 0x000fe2000fffe0ff */
[----:B------:R2:W-:Y:S01]  /*7140*/  UTMASTG.3D [UR48], [UR4] ;  /* 0x00000030040073b5 */ /* 0x0005e20008010000 */
[----:B------:R0:W-:Y:S01]  /*7150*/  UTMACMDFLUSH ;  /* 0x00000000000079b7 */ /* 0x0001e20000000000 */
[----:B--2---:R-:W-:Y:S04]  /*7160*/  DEPBAR.LE SB0, 0x1 ;  /* 0x000080400000791a */ /* 0x004fe80000000000 */
.L_x_113:
[----:B------:R-:W-:Y:S05]  /*7170*/  BSYNC.RECONVERGENT B0 ;  /* 0x0000000000007941 */ /* 0x000fea0003800200 */
.L_x_112:
[----:B------:R-:W-:Y:S06]  /*7180*/  BAR.SYNC.DEFER_BLOCKING 0x1, 0x80 ;  /* 0x0042000000007b1d */ /* 0x000fec0000010000 */
[----:B------:R-:W2:Y:S01]  /*7190*/  @P6 SYNCS.PHASECHK.TRANS64.TRYWAIT P0, [R112+URZ+0xa0], R113 ;  /* 0x0000a071700065a7 */ /* 0x000ea200080011ff */
[----:B------:R-:W-:Y:S01]  /*71a0*/  BSSY B1, `(.L_x_114) ;  /* 0x0000020000017945 */ /* 0x000fe20003800000 */
[----:B--2---:R-:W-:Y:S03]  /*71b0*/  @P6 SEL R100, RZ, 0x1, !P0 ;  /* 0x00000001ff646807 */ /* 0x004fe60004000000 */
[----:B------:R-:W-:Y:S05]  /*71c0*/  @!P6 BRA `(.L_x_115) ;  /* 0x000000000074e947 */ /* 0x000fea0003800000 */
[----:B------:R-:W-:Y:S01]  /*71d0*/  ISETP.NE.AND P1, PT, R101, RZ, PT ;  /* 0x000000ff6500720c */ /* 0x000fe20003f25270 */
[----:B------:R-:W2:Y:S01]  /*71e0*/  S2R R0, SR_CgaCtaId ;  /* 0x0000000000007919 */ /* 0x000ea20000008800 */
[----:B------:R-:W-:Y:S01]  /*71f0*/  ISETP.NE.AND P0, PT, R100, RZ, PT ;  /* 0x000000ff6400720c */ /* 0x000fe20003f05270 */
[----:B------:R-:W-:Y:S10]  /*7200*/  BSSY B0, `(.L_x_116) ;  /* 0x0000008000007945 */ /* 0x000ff40003800000 */
[----:B------:R-:W-:Y:S05]  /*7210*/  @P1 IMAD R2, R93, 0x1000, R84 ;  /* 0x000010005d021824 */ /* 0x000fea00078e0254 */
[----:B------:R-:W-:Y:S05]  /*7220*/  @P1 IADD3 R4, PT, PT, R2, UR44, RZ ;  /* 0x0000002c02041c10 */ /* 0x000fea000fffe0ff */
[----:B------:R-:W-:Y:S01]  /*7230*/  @P1 IMAD.IADD R4, R4, 0x1, R103 ;  /* 0x0000000104041824 */ /* 0x000fe200078e0267 */
[----:B------:R-:W-:Y:S06]  /*7240*/  @P0 BRA `(.L_x_117) ;  /* 0x00000000000c0947 */ /* 0x000fec0003800000 */
[----:B------:R-:W-:Y:S04]  /*7250*/  SHF.L.U32 R3, R91, 0x1f, RZ ;  /* 0x0000001f5b037819 */ /* 0x000fe800000006ff */
[----:B------:R-:W3:Y:S02]  /*7260*/  SYNCS.PHASECHK.TRANS64.TRYWAIT P0, [R112+URZ+0xa0], R3 ;  /* 0x0000a003700075a7 */ /* 0x000ee400080011ff */
[----:B---3--:R-:W-:Y:S05]  /*7270*/  @!P0 BRA `(.L_x_118) ;  /* 0x0000003400548947 */ /* 0x008fea0003800000 */
.L_x_117:
[----:B------:R-:W-:Y:S05]  /*7280*/  BSYNC B0 ;  /* 0x0000000000007941 */ /* 0x000fea0003800000 */
.L_x_116:
[----:B------:R-:W-:Y:S01]  /*7290*/  ISETP.NE.AND P0, PT, R101, RZ, PT ;  /* 0x000000ff6500720c */ /* 0x000fe20003f05270 */
[----:B---3--:R-:W-:Y:S02]  /*72a0*/  VIADD R3, R112, 0xc0 ;  /* 0x000000c070037836 */ /* 0x008fe40000000000 */
[----:B------:R-:W-:Y:S03]  /*72b0*/  VIADD R93, R93, 0x1 ;  /* 0x000000015d5d7836 */ /* 0x000fe60000000000 */
[----:B--2---:R-:W-:Y:S07]  /*72c0*/  PRMT R0, R0, 0x654, R3 ;  /* 0x0000065400007816 */ /* 0x004fee0000000003 */
[----:B------:R2:W3:Y:S04]  /*72d0*/  @P0 LDS.128 R72, [R2+UR44+0x200] ;  /* 0x0002002c02480984 */ /* 0x0004e80008000c00 */
[----:B------:R2:W4:Y:S01]  /*72e0*/  @P0 LDS.128 R76, [R4+0x210] ;  /* 0x00021000044c0984 */ /* 0x0005220000000c00 */
        /* <DEDUP_REMOVED lines=10> */
[----:B--23--:R-:W-:Y:S02]  /*7390*/  LOP3.LUT R91, R91, R0, RZ, 0x3c, !PT ;  /* 0x000000005b5b7212 */ /* 0x00cfe400078e3cff */
.L_x_115:
[----:B------:R-:W-:Y:S05]  /*73a0*/  BSYNC B1 ;  /* 0x0000000000017941 */ /* 0x000fea0003800000 */
.L_x_114:
[----:B------:R-:W-:Y:S05]  /*73b0*/  VIADD R3, R39, 0x40 ;  /* 0x0000004027037836 */ /* 0x000fea0000000000 */
[----:B------:R-:W-:Y:S04]  /*73c0*/  SHF.R.U32.HI R3, RZ, 0x15, R3 ;  /* 0x00000015ff037819 */ /* 0x000fe80000011603 */
[----:B------:R-:W-:Y:S11]  /*73d0*/  LOP3.LUT P0, RZ, R3, 0x3, R86, 0x48, !PT ;  /* 0x0000000303ff7812 */ /* 0x000ff60007804856 */
[----:B------:R-:W-:Y:S02]  /*73e0*/  @!UPT UIADD3 URZ, UPT, UPT, URZ, URZ, URZ ;  /* 0x000000fffffff290 */ /* 0x000fe4000fffe0ff */
[----:B------:R-:W-:Y:S05]  /*73f0*/  @!P0 BRA `(.L_x_119) ;  /* 0x0000000000408947 */ /* 0x000fea0003800000 */
[----:B------:R-:W2:Y:S01]  /*7400*/  LDCU.64 UR8, c[0x4][0x78] ;  /* 0x01000f00ff0877ac */ /* 0x000ea20008000a00 */
[----:B------:R-:W-:Y:S01]  /*7410*/  MOV R3, 0x0 ;  /* 0x0000000000037802 */ /* 0x000fe20000000f00 */
[----:B------:R-:W-:Y:S02]  /*7420*/  HFMA2 R12, -RZ, RZ, 0, 5.9604644775390625e-08 ;  /* 0x00000001ff0c7431 */ /* 0x000fe400000001ff */
[----:B------:R-:W-:Y:S02]  /*7430*/  IMAD.MOV.U32 R8, RZ, RZ, 0x192 ;  /* 0x00000192ff087424 */ /* 0x000fe400078e00ff */
[----:B------:R-:W-:Y:S01]  /*7440*/  IMAD.MOV.U32 R13, RZ, RZ, RZ ;  /* 0x000000ffff0d7224 */ /* 0x000fe200078e00ff */
[----:B------:R-:W3:Y:S01]  /*7450*/  LDCU.64 UR6, c[0x4][0x80] ;  /* 0x01001000ff0677ac */ /* 0x000ee20008000a00 */
[----:B------:R-:W1:Y:S01]  /*7460*/  LDC.64 R2, c[0x4][R3] ;  /* 0x0100000003027b82 */ /* 0x000e620000000a00 */
[----:B------:R-:W5:Y:S01]  /*7470*/  LDCU.64 UR4, c[0x4][0x18] ;  /* 0x01000300ff0477ac */ /* 0x000f620008000a00 */
[----:B--2---:R-:W-:Y:S01]  /*7480*/  MOV R5, UR9 ;  /* 0x0000000900057c02 */ /* 0x004fe20008000f00 */
[----:B------:R-:W-:Y:S01]  /*7490*/  IMAD.U32 R4, RZ, RZ, UR8 ;  /* 0x00000008ff047e24 */ /* 0x000fe2000f8e00ff */
[----:B---3--:R-:W-:Y:S01]  /*74a0*/  MOV R7, UR7 ;  /* 0x0000000700077c02 */ /* 0x008fe20008000f00 */
[----:B------:R-:W-:Y:S01]  /*74b0*/  IMAD.U32 R6, RZ, RZ, UR6 ;  /* 0x00000006ff067e24 */ /* 0x000fe2000f8e00ff */
[----:B-----5:R-:W-:Y:S01]  /*74c0*/  MOV R11, UR5 ;  /* 0x00000005000b7c02 */ /* 0x020fe20008000f00 */
[----:B------:R-:W-:Y:S02]  /*74d0*/  IMAD.U32 R10, RZ, RZ, UR4 ;  /* 0x00000004ff0a7e24 */ /* 0x000fe4000f8e00ff */
[----:B------:R-:W-:Y:S07]  /*74e0*/  LEPC R20, `(.L_x_119) ;  /* 0x000000001014794e */ /* 0x000fee0000000000 */
[----:B-1--4-:R-:W-:Y:S05]  /*74f0*/  CALL.ABS.NOINC R2 ;  /* 0x0000000002007343 */ /* 0x012fea0003c00000 */
.L_x_119:
        /* <DEDUP_REMOVED lines=14> */
[----:B------:R-:W-:Y:S01]  /*75e0*/  F2FP.F16.E4M3.UNPACK_B R54, R75 ;  /* 0x0000004bff36723e */ /* 0x000fe200020006ff */
[----:B------:R-:W-:Y:S01]  /*75f0*/  LDTM.16dp32bit_t0_t15.x32 R4, tmem[UR4+0x40] ;  /* 0x00004004000479ee */ /* 0x000fe20008a80000 */
[----:B------:R-:W2:Y:S01]  /*7600*/  LDTM.16dp32bit_t16_t31.x32 R4, tmem[UR4+0x60] ;  /* 0x00006004000479ee */ /* 0x000ea20008aa0000 */
[----:B------:R-:W-:Y:S01]  /*7610*/  HADD2.F32 R46, -RZ, R46.H1_H1 ;  /* 0x3000002eff2e7230 */ /* 0x000fe20000004100 */
[----:B----4-:R-:W-:Y:S01]  /*7620*/  F2FP.F16.E4M3.UNPACK_B R58, R76 ;  /* 0x0000004cff3a723e */ /* 0x010fe200020006ff */
[--C-:B------:R-:W-:Y:S01]  /*7630*/  HADD2.F32 R49, -RZ, R50.reuse.H0_H0 ;  /* 0x20000032ff317230 */ /* 0x100fe20000004100 */
[----:B------:R-:W-:Y:S01]  /*7640*/  F2FP.F16.E4M3.UNPACK_B R62, R77 ;  /* 0x0000004dff3e723e */ /* 0x000fe200020006ff */
[----:B------:R-:W-:Y:S01]  /*7650*/  HADD2.F32 R50, -RZ, R50.H1_H1 ;  /* 0x30000032ff327230 */ /* 0x000fe20000004100 */
[----:B------:R-:W-:Y:S01]  /*7660*/  F2FP.F16.E4M3.UNPACK_B R66, R78 ;  /* 0x0000004eff42723e */ /* 0x000fe200020006ff */
[--C-:B------:R-:W-:Y:S01]  /*7670*/  HADD2.F32 R53, -RZ, R54.reuse.H0_H0 ;  /* 0x20000036ff357230 */ /* 0x100fe20000004100 */
[----:B------:R-:W-:Y:S01]  /*7680*/  F2FP.F16.E4M3.UNPACK_B R70, R79 ;  /* 0x0000004fff46723e */ /* 0x000fe200020006ff */
[----:B------:R-:W-:Y:S01]  /*7690*/  HADD2.F32 R54, -RZ, R54.H1_H1 ;  /* 0x30000036ff367230 */ /* 0x000fe20000004100 */
[----:B------:R-:W-:Y:S01]  /*76a0*/  F2FP.F16.E4M3.UNPACK_B R56, R75.H1 ;  /* 0x0000004bff38723e */ /* 0x000fe200030006ff */
[--C-:B------:R-:W-:Y:S01]  /*76b0*/  HADD2.F32 R57, -RZ, R58.reuse.H0_H0 ;  /* 0x2000003aff397230 */ /* 0x100fe20000004100 */
[----:B------:R-:W-:Y:S01]  /*76c0*/  F2FP.F16.E4M3.UNPACK_B R60, R76.H1 ;  /* 0x0000004cff3c723e */ /* 0x000fe200030006ff */
[----:B------:R-:W-:Y:S01]  /*76d0*/  HADD2.F32 R58, -RZ, R58.H1_H1 ;  /* 0x3000003aff3a7230 */ /* 0x000fe20000004100 */
[----:B------:R-:W-:Y:S01]  /*76e0*/  F2FP.F16.E4M3.UNPACK_B R64, R77.H1 ;  /* 0x0000004dff40723e */ /* 0x000fe200030006ff */
[--C-:B------:R-:W-:Y:S01]  /*76f0*/  HADD2.F32 R61, -RZ, R62.reuse.H0_H0 ;  /* 0x2000003eff3d7230 */ /* 0x100fe20000004100 */
[----:B------:R-:W-:Y:S01]  /*7700*/  F2FP.F16.E4M3.UNPACK_B R68, R78.H1 ;  /* 0x0000004eff44723e */ /* 0x000fe200030006ff */
[----:B------:R-:W-:Y:S01]  /*7710*/  HADD2.F32 R62, -RZ, R62.H1_H1 ;  /* 0x3000003eff3e7230 */ /* 0x000fe20000004100 */
[----:B------:R-:W-:Y:S01]  /*7720*/  ISETP.NE.AND P0, PT, R97, RZ, PT ;  /* 0x000000ff6100720c */ /* 0x000fe20003f05270 */
[--C-:B------:R-:W-:Y:S01]  /*7730*/  HADD2.F32 R65, -RZ, R66.reuse.H0_H0 ;  /* 0x20000042ff417230 */ /* 0x100fe20000004100 */
[----:B------:R-:W-:Y:S01]  /*7740*/  ISETP.NE.AND P6, PT, R102, RZ, PT ;  /* 0x000000ff6600720c */ /* 0x000fe20003fc5270 */
[----:B------:R-:W-:Y:S02]  /*7750*/  HADD2.F32 R66, -RZ, R66.H1_H1 ;  /* 0x30000042ff427230 */ /* 0x000fe40000004100 */
[--C-:B------:R-:W-:Y:S02]  /*7760*/  HADD2.F32 R69, -RZ, R70.reuse.H0_H0 ;  /* 0x20000046ff457230 */ /* 0x100fe40000004100 */
[C---:B--2---:R-:W-:Y:S01]  /*7770*/  FMUL R0, R38.reuse, R4 ;  /* 0x0000000426007220 */ /* 0x044fe20000400000 */
[C---:B------:R-:W-:Y:S01]  /*7780*/  FMUL R2, R38.reuse, R5 ;  /* 0x0000000526027220 */ /* 0x040fe20000400000 */
[C---:B------:R-:W-:Y:S01]  /*7790*/  FMUL R4, R38.reuse, R8 ;  /* 0x0000000826047220 */ /* 0x040fe20000400000 */
[C---:B------:R-:W-:Y:S01]  /*77a0*/  FMUL R5, R38.reuse, R9 ;  /* 0x0000000926057220 */ /* 0x040fe20000400000 */
[C---:B------:R-:W-:Y:S01]  /*77b0*/  FFMA R0, R41.reuse, R40, R0 ;  /* 0x0000002829007223 */ /* 0x040fe20000000000 */
[C---:B------:R-:W-:Y:S01]  /*77c0*/  FFMA R2, R41.reuse, R43, R2 ;  /* 0x0000002b29027223 */ /* 0x040fe20000000002 */
        /* <DEDUP_REMOVED lines=10> */
[----:B------:R-:W-:Y:S02]  /*7870*/  HADD2.F32 R70, -RZ, R70.H1_H1 ;  /* 0x30000046ff467230 */ /* 0x000fe40000004100 */
[C---:B------:R-:W-:Y:S01]  /*7880*/  FMUL R28, R38.reuse, R32 ;  /* 0x00000020261c7220 */ /* 0x040fe20000400000 */
[C---:B------:R-:W-:Y:S01]  /*7890*/  FMUL R29, R38.reuse, R33 ;  /* 0x00000021261d7220 */ /* 0x040fe20000400000 */
[C---:B------:R-:W-:Y:S01]  /*78a0*/  FMUL R3, R38.reuse, R6 ;  /* 0x0000000626037220 */ /* 0x040fe20000400000 */
[C---:B------:R-:W-:Y:S01]  /*78b0*/  FMUL R7, R38.reuse, R7 ;  /* 0x0000000726077220 */ /* 0x040fe20000400000 */
[--C-:B------:R-:W-:Y:S02]  /*78c0*/  HADD2.F32 R47, -RZ, R48.reuse.H0_H0 ;  /* 0x20000030ff2f7230 */ /* 0x100fe40000004100 */
[C---:B------:R-:W-:Y:S01]  /*78d0*/  FMUL R6, R38.reuse, R10 ;  /* 0x0000000a26067220 */ /* 0x040fe20000400000 */
[C---:B------:R-:W-:Y:S01]  /*78e0*/  FFMA R3, R41.reuse, R42, R3 ;  /* 0x0000002a29037223 */ /* 0x040fe20000000003 */
[----:B------:R-:W-:Y:S02]  /*78f0*/  HADD2.F32 R48, -RZ, R48.H1_H1 ;  /* 0x30000030ff307230 */ /* 0x000fe40000004100 */
[C---:B------:R-:W-:Y:S01]  /*7900*/  FFMA R7, R41.reuse, R44, R7 ;  /* 0x0000002c29077223 */ /* 0x040fe20000000007 */
[C---:B------:R-:W-:Y:S01]  /*7910*/  FFMA R4, R41.reuse, R45, R4 ;  /* 0x0000002d29047223 */ /* 0x040fe20000000004 */
[C---:B------:R-:W-:Y:S01]  /*7920*/  FFMA R5, R41.reuse, R46, R5 ;  /* 0x0000002e29057223 */ /* 0x040fe20000000005 */
[----:B------:R-:W-:Y:S01]  /*7930*/  FFMA R6, R41, R47, R6 ;  /* 0x0000002f29067223 */ /* 0x000fe20000000006 */
[----:B------:R-:W-:Y:S01]  /*7940*/  FMUL R11, R38, R11 ;  /* 0x0000000b260b7220 */ /* 0x000fe20000400000 */
[----:B------:R-:W-:Y:S01]  /*7950*/  F2FP.F16.E4M3.UNPACK_B R40, R79.H1 ;  /* 0x0000004fff28723e */ /* 0x000fe200030006ff */
[--C-:B------:R-:W-:Y:S01]  /*7960*/  HADD2.F32 R51, -RZ, R52.reuse.H0_H0 ;  /* 0x20000034ff337230 */ /* 0x100fe20000004100 */
[----:B-1----:R-:W-:Y:S01]  /*7970*/  F2FP.SATFINITE.E4M3.F32.PACK_AB_MERGE_C R105, R7, R3, RZ ;  /* 0x000000030769723e */ /* 0x002fe200048070ff */
[C---:B------:R-:W-:Y:S01]  /*7980*/  FFMA R11, R41.reuse, R48, R11 ;  /* 0x00000030290b7223 */ /* 0x040fe2000000000b */
[C---:B------:R-:W-:Y:S01]  /*7990*/  FFMA R8, R41.reuse, R49, R8 ;  /* 0x0000003129087223 */ /* 0x040fe20000000008 */
[----:B------:R-:W-:Y:S01]  /*79a0*/  FFMA R9, R41, R50, R9 ;  /* 0x0000003229097223 */ /* 0x000fe20000000009 */
[----:B------:R-:W-:Y:S01]  /*79b0*/  F2FP.SATFINITE.E4M3.F32.PACK_AB_MERGE_C R104, R2, R0, R105 ;  /* 0x000000000268723e */ /* 0x000fe20004807069 */
[----:B------:R-:W-:Y:S01]  /*79c0*/  HADD2.F32 R52, -RZ, R52.H1_H1 ;  /* 0x30000034ff347230 */ /* 0x000fe20000004100 */
[----:B------:R-:W-:Y:S01]  /*79d0*/  F2FP.SATFINITE.E4M3.F32.PACK_AB_MERGE_C R106, R11, R6, RZ ;  /* 0x000000060b6a723e */ /* 0x000fe200048070ff */
[C---:B------:R-:W-:Y:S01]  /*79e0*/  FMUL R10, R38.reuse, R14 ;  /* 0x0000000e260a7220 */ /* 0x040fe20000400000 */
[C---:B------:R-:W-:Y:S01]  /*79f0*/  FMUL R15, R38.reuse, R15 ;  /* 0x0000000f260f7220 */ /* 0x040fe20000400000 */
[--C-:B------:R-:W-:Y:S01]  /*7a00*/  HADD2.F32 R55, -RZ, R56.reuse.H0_H0 ;  /* 0x20000038ff377230 */ /* 0x100fe20000004100 */
[----:B------:R-:W-:Y:S01]  /*7a10*/  F2FP.SATFINITE.E4M3.F32.PACK_AB_MERGE_C R105, R5, R4, R106 ;  /* 0x000000040569723e */ /* 0x000fe2000480706a */
[C---:B------:R-:W-:Y:S01]  /*7a20*/  FFMA R10, R41.reuse, R51, R10 ;  /* 0x00000033290a7223 */ /* 0x040fe2000000000a */
[C---:B------:R-:W-:Y:S01]  /*7a30*/  FFMA R15, R41.reuse, R52, R15 ;  /* 0x00000034290f7223 */ /* 0x040fe2000000000f */
[C---:B------:R-:W-:Y:S01]  /*7a40*/  FFMA R12, R41.reuse, R53, R12 ;  /* 0x00000035290c7223 */ /* 0x040fe2000000000c */
[C---:B------:R-:W-:Y:S01]  /*7a50*/  FFMA R13, R41.reuse, R54, R13 ;  /* 0x00000036290d7223 */ /* 0x040fe2000000000d */
[----:B------:R-:W-:Y:S02]  /*7a60*/  HADD2.F32 R56, -RZ, R56.H1_H1 ;  /* 0x30000038ff387230 */ /* 0x000fe40000004100 */
[C---:B------:R-:W-:Y:S01]  /*7a70*/  FMUL R14, R38.reuse, R18 ;  /* 0x00000012260e7220 */ /* 0x040fe20000400000 */
[C---:B------:R-:W-:Y:S01]  /*7a80*/  FMUL R19, R38.reuse, R19 ;  /* 0x0000001326137220 */ /* 0x040fe20000400000 */
[--C-:B------:R-:W-:Y:S02]  /*7a90*/  HADD2.F32 R59, -RZ, R60.reuse.H0_H0 ;  /* 0x2000003cff3b7230 */ /* 0x100fe40000004100 */
[C---:B------:R-:W-:Y:S01]  /*7aa0*/  FMUL R18, R38.reuse, R22 ;  /* 0x0000001626127220 */ /* 0x040fe20000400000 */
[C---:B------:R-:W-:Y:S01]  /*7ab0*/  FFMA R14, R41.reuse, R55, R14 ;  /* 0x00000037290e7223 */ /* 0x040fe2000000000e */
[----:B------:R-:W-:Y:S02]  /*7ac0*/  HADD2.F32 R60, -RZ, R60.H1_H1 ;  /* 0x3000003cff3c7230 */ /* 0x000fe40000004100 */
        /* <DEDUP_REMOVED lines=8> */
[C---:B------:R-:W-:Y:S01]  /*7b50*/  FFMA R23, R41.reuse, R60, R23 ;  /* 0x0000003c29177223 */ /* 0x040fe20000000017 */
[C---:B------:R-:W-:Y:S01]  /*7b60*/  FMUL R27, R38.reuse, R27 ;  /* 0x0000001b261b7220 */ /* 0x040fe20000400000 */
[C---:B------:R-:W-:Y:S01]  /*7b70*/  FFMA R20, R41.reuse, R61, R20 ;  /* 0x0000003d29147223 */ /* 0x040fe20000000014 */
[C---:B------:R-:W-:Y:S01]  /*7b80*/  FFMA R21, R41.reuse, R62, R21 ;  /* 0x0000003e29157223 */ /* 0x040fe20000000015 */
[--C-:B------:R-:W-:Y:S02]  /*7b90*/  HADD2.F32 R67, -RZ, R68.reuse.H0_H0 ;  /* 0x20000044ff437230 */ /* 0x100fe40000004100 */
[----:B------:R-:W-:Y:S01]  /*7ba0*/  FFMA R22, R41, R63, R22 ;  /* 0x0000003f29167223 */ /* 0x000fe20000000016 */
[----:B------:R-:W-:Y:S02]  /*7bb0*/  HADD2.F32 R68, -RZ, R68.H1_H1 ;  /* 0x30000044ff447230 */ /* 0x000fe40000004100 */
[C---:B------:R-:W-:Y:S01]  /*7bc0*/  FMUL R26, R38.reuse, R30 ;  /* 0x0000001e261a7220 */ /* 0x040fe20000400000 */
[----:B------:R-:W-:Y:S01]  /*7bd0*/  F2FP.SATFINITE.E4M3.F32.PACK_AB_MERGE_C R107, R15, R10, RZ ;  /* 0x0000000a0f6b723e */ /* 0x000fe200048070ff */
        /* <DEDUP_REMOVED lines=8> */
[----:B------:R-:W-:Y:S01]  /*7c60*/  F2FP.SATFINITE.E4M3.F32.PACK_AB_MERGE_C R106, R9, R8, R107 ;  /* 0x00000008096a723e */ /* 0x000fe2000480706b */
[----:B------:R-:W-:Y:S01]  /*7c70*/  FFMA R31, R41, R68, R31 ;  /* 0x00000044291f7223 */ /* 0x000fe2000000001f */
[----:B------:R-:W-:Y:S01]  /*7c80*/  FMUL R35, R38, R35 ;  /* 0x0000002326237220 */ /* 0x000fe20000400000 */
[----:B------:R-:W-:Y:S01]  /*7c90*/  F2FP.SATFINITE.E4M3.F32.PACK_AB_MERGE_C R107, R19, R14, RZ ;  /* 0x0000000e136b723e */ /* 0x000fe200048070ff */
[C---:B------:R-:W-:Y:S01]  /*7ca0*/  FFMA R28, R41.reuse, R69, R28 ;  /* 0x00000045291c7223 */ /* 0x040fe2000000001c */
[C---:B------:R-:W-:Y:S01]  /*7cb0*/  FFMA R29, R41.reuse, R70, R29 ;  /* 0x00000046291d7223 */ /* 0x040fe2000000001d */
[C---:B------:R-:W-:Y:S01]  /*7cc0*/  FFMA R30, R41.reuse, R43, R30 ;  /* 0x0000002b291e7223 */ /* 0x040fe2000000001e */
[----:B------:R-:W-:Y:S01]  /*7cd0*/  FFMA R35, R41, R40, R35 ;  /* 0x0000002829237223 */ /* 0x000fe20000000023 */
        /* <DEDUP_REMOVED lines=21> */
[----:B------:R-:W-:Y:S02]  /*7e30*/  UIADD3 UR4, UP0, UPT, UR62, 0x680, URZ ;  /* 0x000006803e047890 */ /* 0x000fe4000ff1e0ff */
[----:B------:R-:W-:Y:S02]  /*7e40*/  UIADD3 UR9, UPT, UPT, UR49, 0x40, URZ ;  /* 0x0000004031097890 */ /* 0x000fe4000fffe0ff */
[----:B------:R-:W-:Y:S02]  /*7e50*/  UIADD3 UR8, UPT, UPT, UR44, 0x5200, URZ ;  /* 0x000052002c087890 */ /* 0x000fe4000fffe0ff */
[----:B------:R-:W-:Y:S01]  /*7e60*/  UIADD3.X UR5, UPT, UPT, URZ, UR63, URZ, UP0, !UPT ;  /* 0x0000003fff057290 */ /* 0x000fe200087fe4ff */
[----:B------:R-:W-:Y:S01]  /*7e70*/  UMOV UR10, UR50 ;  /* 0x00000032000a7c82 */ /* 0x000fe20008000000 */
[----:B------:R-:W-:Y:S07]  /*7e80*/  UMOV UR11, UR36 ;  /* 0x00000024000b7c82 */ /* 0x000fee0008000000 */
[----:B------:R2:W-:Y:S01]  /*7e90*/  UTMASTG.3D [UR8], [UR4] ;  /* 0x00000008040073b5 */ /* 0x0005e20008010000 */
[----:B------:R0:W-:Y:S01]  /*7ea0*/  UTMACMDFLUSH ;  /* 0x00000000000079b7 */ /* 0x0001e20000000000 */
[----:B--2---:R-:W-:Y:S04]  /*7eb0*/  DEPBAR.LE SB0, 0x1 ;  /* 0x000080400000791a */ /* 0x004fe80000000000 */
.L_x_121:
[----:B------:R-:W-:Y:S05]  /*7ec0*/  BSYNC.RECONVERGENT B0 ;  /* 0x0000000000007941 */ /* 0x000fea0003800200 */
.L_x_120:
        /* <DEDUP_REMOVED lines=16> */
.L_x_125:
[----:B------:R-:W-:Y:S05]  /*7fd0*/  BSYNC B0 ;  /* 0x0000000000007941 */ /* 0x000fea0003800000 */
.L_x_124:
        /* <DEDUP_REMOVED lines=17> */
.L_x_123:
[----:B------:R-:W-:Y:S05]  /*80f0*/  BSYNC B1 ;  /* 0x0000000000017941 */ /* 0x000fea0003800000 */
.L_x_122:
        /* <DEDUP_REMOVED lines=21> */
.L_x_127:
        /* <DEDUP_REMOVED lines=18> */
[----:B------:R-:W-:Y:S01]  /*8370*/  ISETP.NE.AND P6, PT, R102, RZ, PT ;  /* 0x000000ff6600720c */ /* 0x000fe20003fc5270 */
[--C-:B------:R-:W-:Y:S01]  /*8380*/  HADD2.F32 R49, -RZ, R50.reuse.H0_H0 ;  /* 0x20000032ff317230 */ /* 0x100fe20000004100 */
[----:B----4-:R-:W-:Y:S01]  /*8390*/  F2FP.F16.E4M3.UNPACK_B R58, R76 ;  /* 0x0000004cff3a723e */ /* 0x010fe200020006ff */
[----:B------:R-:W-:Y:S01]  /*83a0*/  HADD2.F32 R50, -RZ, R50.H1_H1 ;  /* 0x30000032ff327230 */ /* 0x000fe20000004100 */
[----:B------:R-:W-:Y:S01]  /*83b0*/  F2FP.F16.E4M3.UNPACK_B R62, R77 ;  /* 0x0000004dff3e723e */ /* 0x000fe200020006ff */
[--C-:B------:R-:W-:Y:S01]  /*83c0*/  HADD2.F32 R53, -RZ, R54.reuse.H0_H0 ;  /* 0x20000036ff357230 */ /* 0x100fe20000004100 */
[----:B------:R-:W-:Y:S01]  /*83d0*/  F2FP.F16.E4M3.UNPACK_B R66, R78 ;  /* 0x0000004eff42723e */ /* 0x000fe200020006ff */
[----:B------:R-:W-:Y:S01]  /*83e0*/  HADD2.F32 R54, -RZ, R54.H1_H1 ;  /* 0x30000036ff367230 */ /* 0x000fe20000004100 */
[----:B------:R-:W-:Y:S01]  /*83f0*/  F2FP.F16.E4M3.UNPACK_B R70, R79 ;  /* 0x0000004fff46723e */ /* 0x000fe200020006ff */
[--C-:B------:R-:W-:Y:S01]  /*8400*/  HADD2.F32 R57, -RZ, R58.reuse.H0_H0 ;  /* 0x2000003aff397230 */ /* 0x100fe20000004100 */
[----:B------:R-:W-:Y:S01]  /*8410*/  F2FP.F16.E4M3.UNPACK_B R56, R75.H1 ;  /* 0x0000004bff38723e */ /* 0x000fe200030006ff */
[----:B------:R-:W-:Y:S01]  /*8420*/  HADD2.F32 R58, -RZ, R58.H1_H1 ;  /* 0x3000003aff3a7230 */ /* 0x000fe20000004100 */
[----:B------:R-:W-:Y:S01]  /*8430*/  F2FP.F16.E4M3.UNPACK_B R60, R76.H1 ;  /* 0x0000004cff3c723e */ /* 0x000fe200030006ff */
[--C-:B------:R-:W-:Y:S01]  /*8440*/  HADD2.F32 R61, -RZ, R62.reuse.H0_H0 ;  /* 0x2000003eff3d7230 */ /* 0x100fe20000004100 */
[----:B------:R-:W-:Y:S01]  /*8450*/  F2FP.F16.E4M3.UNPACK_B R64, R77.H1 ;  /* 0x0000004dff40723e */ /* 0x000fe200030006ff */
[----:B------:R-:W-:Y:S01]  /*8460*/  HADD2.F32 R62, -RZ, R62.H1_H1 ;  /* 0x3000003eff3e7230 */ /* 0x000fe20000004100 */
[----:B------:R-:W-:Y:S01]  /*8470*/  F2FP.F16.E4M3.UNPACK_B R68, R78.H1 ;  /* 0x0000004eff44723e */ /* 0x000fe200030006ff */
        /* <DEDUP_REMOVED lines=112> */
[----:B------:R-:W-:Y:S02]  /*8b80*/  UIADD3 UR4, UPT, UPT, UR44, 0x4200, URZ ;  /* 0x000042002c047890 */ /* 0x000fe4000fffe0ff */
[----:B------:R-:W-:Y:S01]  /*8b90*/  UIADD3 UR9, UPT, UPT, UR49, 0x80, URZ ;  /* 0x0000008031097890 */ /* 0x000fe2000fffe0ff */
[----:B------:R-:W-:Y:S01]  /*8ba0*/  UMOV UR10, UR50 ;  /* 0x00000032000a7c82 */ /* 0x000fe20008000000 */
[----:B------:R-:W-:Y:S02]  /*8bb0*/  UMOV UR11, UR36 ;  /* 0x00000024000b7c82 */ /* 0x000fe40008000000 */
        /* <DEDUP_REMOVED lines=8> */
.L_x_129:
[----:B------:R-:W-:Y:S05]  /*8c40*/  BSYNC.RECONVERGENT B0 ;  /* 0x0000000000007941 */ /* 0x000fea0003800200 */
.L_x_128:
        /* <DEDUP_REMOVED lines=16> */
.L_x_133:
[----:B------:R-:W-:Y:S05]  /*8d50*/  BSYNC B0 ;  /* 0x0000000000007941 */ /* 0x000fea0003800000 */
.L_x_132:
        /* <DEDUP_REMOVED lines=17> */
.L_x_131:
[----:B------:R-:W-:Y:S05]  /*8e70*/  BSYNC B1 ;  /* 0x0000000000017941 */ /* 0x000fea0003800000 */
.L_x_130:
        /* <DEDUP_REMOVED lines=21> */
.L_x_135:
[----:B------:R-:W-:Y:S01]  /*8fd0*/  ISETP.NE.AND P0, PT, R97, RZ, PT ;  /* 0x000000ff6100720c */ /* 0x000fe20003f05270 */
[----:B------:R-:W-:Y:S05]  /*8fe0*/  WARPSYNC.ALL ;  /* 0x0000000000007948 */ /* 0x000fea0003800000 */
[----:B------:R-:W-:Y:S01]  /*8ff0*/  R2UR UR4, R39 ;  /* 0x00000000270472ca */ /* 0x000fe200000e0000 */
[----:B------:R-:W2:Y:S01]  /*9000*/  S2UR UR6, SR_CgaCtaId ;  /* 0x00000000000679c3 */ /* 0x000ea20000008800 */
[-C--:B------:R-:W-:Y:S01]  /*9010*/  F2FP.F16.E4M3.UNPACK_B R42, R72.reuse ;  /* 0x00000048ff2a723e */ /* 0x080fe200020006ff */
[----:B------:R-:W-:Y:S01]  /*9020*/  BSSY.RECONVERGENT B0, `(.L_x_136) ;  /* 0x000009b000007945 */ /* 0x000fe20003800200 */
[----:B------:R-:W-:Y:S02]  /*9030*/  F2FP.F16.E4M3.UNPACK_B R72, R72.H1 ;  /* 0x00000048ff48723e */ /* 0x000fe400030006ff */
[-C--:B------:R-:W-:Y:S01]  /*9040*/  F2FP.F16.E4M3.UNPACK_B R46, R73.reuse ;  /* 0x00000049ff2e723e */ /* 0x080fe200020006ff */
[--C-:B------:R-:W-:Y:S01]  /*9050*/  HADD2.F32 R40, -RZ, R42.reuse.H0_H0 ;  /* 0x2000002aff287230 */ /* 0x100fe20000004100 */
[----:B------:R-:W-:Y:S01]  /*9060*/  F2FP.F16.E4M3.UNPACK_B R73, R73.H1 ;  /* 0x00000049ff49723e */ /* 0x000fe200030006ff */
[----:B------:R-:W-:Y:S01]  /*9070*/  HADD2.F32 R42, -RZ, R42.H1_H1 ;  /* 0x3000002aff2a7230 */ /* 0x000fe20000004100 */
[-C--:B------:R-:W-:Y:S01]  /*9080*/  F2FP.F16.E4M3.UNPACK_B R50, R74.reuse ;  /* 0x0000004aff32723e */ /* 0x080fe200020006ff */
[----:B------:R-:W-:Y:S01]  /*9090*/  HADD2.F32 R43, -RZ, R72.H0_H0 ;  /* 0x20000048ff2b7230 */ /* 0x000fe20000004100 */
[----:B------:R-:W-:Y:S01]  /*90a0*/  F2FP.F16.E4M3.UNPACK_B R74, R74.H1 ;  /* 0x0000004aff4a723e */ /* 0x000fe200030006ff */
[----:B------:R-:W-:Y:S01]  /*90b0*/  LDTM.16dp32bit_t0_t15.x32 R4, tmem[UR4+0xc0] ;  /* 0x0000c004000479ee */ /* 0x000fe20008a80000 */
[----:B------:R-:W3:Y:S01]  /*90c0*/  LDTM.16dp32bit_t16_t31.x32 R4, tmem[UR4+0xe0] ;  /* 0x0000e004000479ee */ /* 0x000ee20008aa0000 */
[----:B------:R-:W-:Y:S01]  /*90d0*/  NOP ;  /* 0x0000000000007918 */ /* 0x000fe20000000000 */
[--C-:B------:R-:W-:Y:S01]  /*90e0*/  HADD2.F32 R45, -RZ, R46.reuse.H0_H0 ;  /* 0x2000002eff2d7230 */ /* 0x100fe20000004100 */
[----:B------:R-:W-:Y:S01]  /*90f0*/  R2UR UR5, R71 ;  /* 0x00000000470572ca */ /* 0x000fe200000e0000 */
[----:B------:R-:W-:Y:S01]  /*9100*/  HADD2.F32 R46, -RZ, R46.H1_H1 ;  /* 0x3000002eff2e7230 */ /* 0x000fe20000004100 */
[----:B------:R-:W-:Y:S01]  /*9110*/  F2FP.F16.E4M3.UNPACK_B R54, R75 ;  /* 0x0000004bff36723e */ /* 0x000fe200020006ff */
        /* <DEDUP_REMOVED lines=10> */
[----:B------:R-:W-:Y:S01]  /*91c0*/  UIADD3 UR4, UPT, UPT, UR5, 0x130, URZ ;  /* 0x0000013005047890 */ /* 0x000fe2000fffe0ff */
[----:B------:R-:W-:Y:S01]  /*91d0*/  HADD2.F32 R59, -RZ, R58.H1_H1 ;  /* 0x3000003aff3b7230 */ /* 0x000fe20000004100 */
[----:B------:R-:W-:Y:S01]  /*91e0*/  F2FP.F16.E4M3.UNPACK_B R76, R76.H1 ;  /* 0x0000004cff4c723e */ /* 0x000fe200030006ff */
[--C-:B------:R-:W-:Y:S01]  /*91f0*/  HADD2.F32 R60, -RZ, R62.reuse.H0_H0 ;  /* 0x2000003eff3c7230 */ /* 0x100fe20000004100 */
[----:B------:R-:W-:Y:S01]  /*9200*/  F2FP.F16.E4M3.UNPACK_B R77, R77.H1 ;  /* 0x0000004dff4d723e */ /* 0x000fe200030006ff */
[----:B------:R-:W-:Y:S01]  /*9210*/  HADD2.F32 R63, -RZ, R62.H1_H1 ;  /* 0x3000003eff3f7230 */ /* 0x000fe20000004100 */
[----:B------:R-:W-:Y:S01]  /*9220*/  F2FP.F16.E4M3.UNPACK_B R78, R78.H1 ;  /* 0x0000004eff4e723e */ /* 0x000fe200030006ff */
[--C-:B------:R-:W-:Y:S01]  /*9230*/  HADD2.F32 R64, -RZ, R66.reuse.H0_H0 ;  /* 0x20000042ff407230 */ /* 0x100fe20000004100 */
[----:B--2---:R-:W-:Y:S01]  /*9240*/  UPRMT UR4, UR6, 0x654, UR4 ;  /* 0x0000065406047896 */ /* 0x004fe20008000004 */
        /* <DEDUP_REMOVED lines=8> */
[----:B------:R-:W-:Y:S01]  /*92d0*/  SYNCS.ARRIVE.TRANS64.RED.A1T0 RZ, [UR4], RZ ;  /* 0x000000ffffff79a7 */ /* 0x000fe20008100404 */
[C---:B------:R-:W-:Y:S01]  /*92e0*/  FMUL R16, R38.reuse, R16 ;  /* 0x0000001026107220 */ /* 0x040fe20000400000 */
[C---:B------:R-:W-:Y:S01]  /*92f0*/  FMUL R17, R38.reuse, R17 ;  /* 0x0000001126117220 */ /* 0x040fe20000400000 */
[C---:B------:R-:W-:Y:S01]  /*9300*/  FMUL R0, R38.reuse, R20 ;  /* 0x0000001426007220 */ /* 0x040fe20000400000 */
[C---:B------:R-:W-:Y:S01]  /*9310*/  FMUL R2, R38.reuse, R21 ;  /* 0x0000001526027220 */ /* 0x040fe20000400000 */
[C---:B------:R-:W-:Y:S01]  /*9320*/  FMUL R20, R38.reuse, R25 ;  /* 0x0000001926147220 */ /* 0x040fe20000400000 */
[----:B------:R-:W-:Y:S02]  /*9330*/  HADD2.F32 R67, -RZ, R66.H1_H1 ;  /* 0x30000042ff437230 */ /* 0x000fe40000004100 */
[C---:B------:R-:W-:Y:S01]  /*9340*/  FMUL R6, R38.reuse, R6 ;  /* 0x0000000626067220 */ /* 0x040fe20000400000 */
[----:B------:R-:W-:Y:S02]  /*9350*/  HADD2.F32 R44, -RZ, R72.H1_H1 ;  /* 0x30000048ff2c7230 */ /* 0x000fe40000004100 */
[C---:B------:R-:W-:Y:S01]  /*9360*/  FMUL R7, R38.reuse, R7 ;  /* 0x0000000726077220 */ /* 0x040fe20000400000 */
[--C-:B------:R-:W-:Y:S02]  /*9370*/  HADD2.F32 R47, -RZ, R73.reuse.H0_H0 ;  /* 0x20000049ff2f7230 */ /* 0x100fe40000004100 */
[C---:B------:R-:W-:Y:S01]  /*9380*/  FFMA R6, R41.reuse, R43, R6 ;  /* 0x0000002b29067223 */ /* 0x040fe20000000006 */
[--C-:B------:R-:W-:Y:S02]  /*9390*/  HADD2.F32 R40, -RZ, R68.reuse.H0_H0 ;  /* 0x20000044ff287230 */ /* 0x100fe40000004100 */
[C---:B------:R-:W-:Y:S01]  /*93a0*/  FFMA R7, R41.reuse, R44, R7 ;  /* 0x0000002c29077223 */ /* 0x040fe20000000007 */
[C---:B------:R-:W-:Y:S01]  /*93b0*/  FFMA R8, R41.reuse, R45, R8 ;  /* 0x0000002d29087223 */ /* 0x040fe20000000008 */
[----:B------:R-:W-:Y:S01]  /*93c0*/  FFMA R9, R41, R46, R9 ;  /* 0x0000002e29097223 */ /* 0x000fe20000000009 */
[----:B------:R-:W-:Y:S02]  /*93d0*/  HADD2.F32 R43, -RZ, R68.H1_H1 ;  /* 0x30000044ff2b7230 */ /* 0x000fe40000004100 */
[C---:B------:R-:W-:Y:S01]  /*93e0*/  FMUL R10, R38.reuse, R10 ;  /* 0x0000000a260a7220 */ /* 0x040fe20000400000 */
[----:B------:R-:W-:Y:S01]  /*93f0*/  HADD2.F32 R48, -RZ, R73.H1_H1 ;  /* 0x30000049ff307230 */ /* 0x000fe20000004100 */
[----:B------:R-:W-:Y:S01]  /*9400*/  F2FP.SATFINITE.E4M3.F32.PACK_AB_MERGE_C R100, R7, R6, RZ ;  /* 0x000000060764723e */ /* 0x000fe200048070ff */
[C---:B------:R-:W-:Y:S01]  /*9410*/  FMUL R7, R38.reuse, R24 ;  /* 0x0000001826077220 */ /* 0x040fe20000400000 */
[----:B------:R-:W-:Y:S01]  /*9420*/  FFMA R10, R41, R47, R10 ;  /* 0x0000002f290a7223 */ /* 0x000fe2000000000a */
[C---:B------:R-:W-:Y:S01]  /*9430*/  FMUL R24, R38.reuse, R29 ;  /* 0x0000001d26187220 */ /* 0x040fe20000400000 */
[----:B------:R-:W-:Y:S01]  /*9440*/  F2FP.SATFINITE.E4M3.F32.PACK_AB_MERGE_C R100, R5, R4, R100 ;  /* 0x000000040564723e */ /* 0x000fe20004807064 */
[C---:B------:R-:W-:Y:S01]  /*9450*/  FMUL R11, R38.reuse, R11 ;  /* 0x0000000b260b7220 */ /* 0x040fe20000400000 */
[--C-:B------:R-:W-:Y:S02]  /*9460*/  HADD2.F32 R51, -RZ, R74.reuse.H0_H0 ;  /* 0x2000004aff337230 */ /* 0x100fe40000004100 */
[C---:B------:R-:W-:Y:S01]  /*9470*/  FMUL R14, R38.reuse, R14 ;  /* 0x0000000e260e7220 */ /* 0x040fe20000400000 */
[----:B------:R-:W-:Y:S02]  /*9480*/  HADD2.F32 R52, -RZ, R74.H1_H1 ;  /* 0x3000004aff347230 */ /* 0x000fe40000004100 */
[C---:B------:R-:W-:Y:S01]  /*9490*/  FFMA R11, R41.reuse, R48, R11 ;  /* 0x00000030290b7223 */ /* 0x040fe2000000000b */
[C---:B------:R-:W-:Y:S01]  /*94a0*/  FFMA R12, R41.reuse, R49, R12 ;  /* 0x00000031290c7223 */ /* 0x040fe2000000000c */
[C---:B------:R-:W-:Y:S01]  /*94b0*/  FFMA R13, R41.reuse, R50, R13 ;  /* 0x00000032290d7223 */ /* 0x040fe2000000000d */
[----:B------:R-:W-:Y:S01]  /*94c0*/  FFMA R14, R41, R51, R14 ;  /* 0x00000033290e7223 */ /* 0x000fe2000000000e */
[C---:B------:R-:W-:Y:S01]  /*94d0*/  FMUL R15, R38.reuse, R15 ;  /* 0x0000000f260f7220 */ /* 0x040fe20000400000 */
[--C-:B------:R-:W-:Y:S01]  /*94e0*/  HADD2.F32 R55, -RZ, R75.reuse.H0_H0 ;  /* 0x2000004bff377230 */ /* 0x100fe20000004100 */
[----:B------:R-:W-:Y:S01]  /*94f0*/  F2FP.SATFINITE.E4M3.F32.PACK_AB_MERGE_C R101, R11, R10, RZ ;  /* 0x0000000a0b65723e */ /* 0x000fe200048070ff */
[----:B------:R-:W-:Y:S02]  /*9500*/  HADD2.F32 R56, -RZ, R75.H1_H1 ;  /* 0x3000004bff387230 */ /* 0x000fe40000004100 */
[C---:B------:R-:W-:Y:S01]  /*9510*/  FFMA R15, R41.reuse, R52, R15 ;  /* 0x00000034290f7223 */ /* 0x040fe2000000000f */
[----:B------:R-:W-:Y:S01]  /*9520*/  FFMA R16, R41, R53, R16 ;  /* 0x0000003529107223 */ /* 0x000fe20000000010 */
[----:B------:R-:W-:Y:S01]  /*9530*/  F2FP.SATFINITE.E4M3.F32.PACK_AB_MERGE_C R101, R9, R8, R101 ;  /* 0x000000080965723e */ /* 0x000fe20004807065 */
[----:B------:R-:W-:Y:S01]  /*9540*/  FFMA R17, R41, R54, R17 ;  /* 0x0000003629117223 */ /* 0x000fe20000000011 */
[C---:B------:R-:W-:Y:S01]  /*9550*/  FMUL R18, R38.reuse, R18 ;  /* 0x0000001226127220 */ /* 0x040fe20000400000 */
[----:B------:R-:W-:Y:S01]  /*9560*/  F2FP.SATFINITE.E4M3.F32.PACK_AB_MERGE_C R102, R15, R14, RZ ;  /* 0x0000000e0f66723e */ /* 0x000fe200048070ff */
[C---:B------:R-:W-:Y:S01]  /*9570*/  FMUL R19, R38.reuse, R19 ;  /* 0x0000001326137220 */ /* 0x040fe20000400000 */
[--C-:B------:R-:W-:Y:S02]  /*9580*/  HADD2.F32 R58, -RZ, R76.reuse.H0_H0 ;  /* 0x2000004cff3a7230 */ /* 0x100fe40000004100 */
[----:B------:R-:W-:Y:S01]  /*9590*/  FFMA R18, R41, R55, R18 ;  /* 0x0000003729127223 */ /* 0x000fe20000000012 */
[----:B------:R-:W-:Y:S01]  /*95a0*/  F2FP.SATFINITE.E4M3.F32.PACK_AB_MERGE_C R102, R13, R12, R102 ;  /* 0x0000000c0d66723e */ /* 0x000fe20004807066 */
[C---:B------:R-:W-:Y:S01]  /*95b0*/  FFMA R19, R41.reuse, R56, R19 ;  /* 0x0000003829137223 */ /* 0x040fe20000000013 */
[----:B------:R-:W-:Y:S02]  /*95c0*/  HADD2.F32 R61, -RZ, R76.H1_H1 ;  /* 0x3000004cff3d7230 */ /* 0x000fe40000004100 */
[C---:B------:R-:W-:Y:S01]  /*95d0*/  FMUL R3, R38.reuse, R22 ;  /* 0x0000001626037220 */ /* 0x040fe20000400000 */
        /* <DEDUP_REMOVED lines=10> */
[C---:B------:R-:W-:Y:S01]  /*9680*/  FMUL R23, R38.reuse, R28 ;  /* 0x0000001c26177220 */ /* 0x040fe20000400000 */
[----:B------:R-:W-:Y:S01]  /*9690*/  F2FP.F16.E4M3.UNPACK_B R79, R79.H1 ;  /* 0x0000004fff4f723e */ /* 0x000fe200030006ff */
        /* <DEDUP_REMOVED lines=9> */
[C---:B------:R-:W-:Y:S01]  /*9730*/  FFMA R24, R41.reuse, R67, R24 ;  /* 0x0000004329187223 */ /* 0x040fe20000000018 */
[C---:B------:R-:W-:Y:S01]  /*9740*/  FMUL R28, R38.reuse, R33 ;  /* 0x00000021261c7220 */ /* 0x040fe20000400000 */
[--C-:B------:R-:W-:Y:S02]  /*9750*/  HADD2.F32 R42, -RZ, R79.reuse.H0_H0 ;  /* 0x2000004fff2a7230 */ /* 0x100fe40000004100 */
[C---:B------:R-:W-:Y:S01]  /*9760*/  FFMA R25, R41.reuse, R66, R25 ;  /* 0x0000004229197223 */ /* 0x040fe20000000019 */
[----:B------:R-:W-:Y:S02]  /*9770*/  HADD2.F32 R71, -RZ, R79.H1_H1 ;  /* 0x3000004fff477230 */ /* 0x000fe40000004100 */
[C---:B------:R-:W-:Y:S01]  /*9780*/  FMUL R29, R38.reuse, R34 ;  /* 0x00000022261d7220 */ /* 0x040fe20000400000 */
        /* <DEDUP_REMOVED lines=9> */
[----:B-1----:R-:W-:Y:S01]  /*9820*/  F2FP.SATFINITE.E4M3.F32.PACK_AB_MERGE_C R105, R22, R21, RZ ;  /* 0x000000151669723e */ /* 0x002fe200048070ff */
[----:B------:R1:W-:Y:S01]  /*9830*/  STS.128 [R84+UR44+0x5200], R100 ;  /* 0x0052006454007988 */ /* 0x0003e20008000c2c */
[----:B------:R-:W-:Y:S02]  /*9840*/  F2FP.SATFINITE.E4M3.F32.PACK_AB_MERGE_C R64, R26, R25, RZ ;  /* 0x000000191a40723e */ /* 0x000fe400048070ff */
[----:B------:R-:W-:Y:S02]  /*9850*/  F2FP.SATFINITE.E4M3.F32.PACK_AB_MERGE_C R67, R30, R29, RZ ;  /* 0x0000001d1e43723e */ /* 0x000fe400048070ff */
[----:B------:R-:W-:Y:S02]  /*9860*/  F2FP.SATFINITE.E4M3.F32.PACK_AB_MERGE_C R104, R2, R0, R3 ;  /* 0x000000000268723e */ /* 0x000fe40004807003 */
[----:B------:R-:W-:Y:S02]  /*9870*/  F2FP.SATFINITE.E4M3.F32.PACK_AB_MERGE_C R105, R20, R7, R105 ;  /* 0x000000071469723e */ /* 0x000fe40004807069 */
[----:B------:R-:W-:Y:S02]  /*9880*/  F2FP.SATFINITE.E4M3.F32.PACK_AB_MERGE_C R106, R24, R23, R64 ;  /* 0x00000017186a723e */ /* 0x000fe40004807040 */
[----:B------:R-:W-:Y:S02]  /*9890*/  F2FP.SATFINITE.E4M3.F32.PACK_AB_MERGE_C R107, R28, R27, R67 ;  /* 0x0000001b1c6b723e */ /* 0x000fe40004807043 */
[----:B------:R-:W-:Y:S03]  /*98a0*/  IADD3 R36, PT, PT, R36, 0x1, RZ ;  /* 0x0000000124247810 */ /* 0x000fe60007ffe0ff */
        /* <DEDUP_REMOVED lines=18> */
.L_x_137:
[----:B------:R-:W-:Y:S05]  /*99d0*/  BSYNC.RECONVERGENT B0 ;  /* 0x0000000000007941 */ /* 0x000fea0003800200 */
.L_x_136:
[----:B------:R-:W-:Y:S01]  /*99e0*/  R2UR UR4, R87 ;  /* 0x00000000570472ca */ /* 0x000fe200000e0000 */
[----:B------:R-:W-:Y:S01]  /*99f0*/  BAR.SYNC.DEFER_BLOCKING 0x1, 0x80 ;  /* 0x0042000000007b1d */ /* 0x000fe20000010000 */
[C---:B------:R-:W-:Y:S01]  /*9a00*/  ISETP.NE.AND P0, PT, R89.reuse, 0x2, PT ;  /* 0x000000025900780c */ /* 0x040fe20003f05270 */
[----:B------:R-:W-:Y:S01]  /*9a10*/  UISETP.NE.AND UP0, UPT, UR45, URZ, UPT ;  /* 0x000000ff2d00728c */ /* 0x000fe2000bf05270 */
[----:B------:R-:W-:Y:S01]  /*9a20*/  ISETP.NE.AND P1, PT, R36, 0x4, PT ;  /* 0x000000042400780c */ /* 0x000fe20003f25270 */
[----:B------:R-:W-:Y:S01]  /*9a30*/  UIADD3 UR20, UPT, UPT, UR37, UR59, URZ ;  /* 0x0000003b25147290 */ /* 0x000fe2000fffe0ff */
[----:B------:R-:W-:Y:S02]  /*9a40*/  SEL R5, RZ, 0x1, P0 ;  /* 0x00000001ff057807 */ /* 0x000fe40000000000 */
[----:B------:R-:W-:Y:S02]  /*9a50*/  SEL R3, RZ, 0x1, P1 ;  /* 0x00000001ff037807 */ /* 0x000fe40000800000 */
[----:B------:R-:W-:Y:S02]  /*9a60*/  LOP3.LUT R92, R92, R5, RZ, 0x3c, !PT ;  /* 0x000000055c5c7212 */ /* 0x000fe400078e3cff */
[----:B------:R-:W-:Y:S01]  /*9a70*/  LOP3.LUT R94, R94, R3, RZ, 0x3c, !PT ;  /* 0x000000035e5e7212 */ /* 0x000fe200078e3cff */
[----:B------:R-:W-:Y:S01]  /*9a80*/  UIADD3 UR16, UPT, UPT, UR38, UR4, URZ ;  /* 0x0000000426107290 */ /* 0x000fe2000fffe0ff */
[----:B------:R-:W-:Y:S02]  /*9a90*/  SEL R89, R89, RZ, P0 ;  /* 0x000000ff59597207 */ /* 0x000fe40000000000 */
[----:B------:R-:W-:Y:S01]  /*9aa0*/  SEL R36, R36, RZ, P1 ;  /* 0x000000ff24247207 */ /* 0x000fe20000800000 */
[----:B------:R-:W-:Y:S01]  /*9ab0*/  UMOV UR36, UR58 ;  /* 0x0000003a00247c82 */ /* 0x000fe20008000000 */
[----:B------:R-:W-:Y:S07]  /*9ac0*/  BRA.U UP0, `(.L_x_138) ;  /* 0xffffffb900e07547 */ /* 0x000fee000b83ffff */
[----:B------:R-:W-:Y:S05]  /*9ad0*/  EXIT ;  /* 0x000000000000794d */ /* 0x000fea0003800000 */
.L_x_25:
[----:B--2---:R2:W3:Y:S02]  /*9ae0*/  SYNCS.PHASECHK.TRANS64.TRYWAIT P0, [R0+URZ+0x160], R3 ;  /* 0x00016003000075a7 */ /* 0x0044e400080011ff */
[----:B---3--:R-:W-:Y:S05]  /*9af0*/  @!P0 NANOSLEEP.SYNCS 0x989680 ;  /* 0x009896800000895d */ /* 0x008fea0003900000 */
[----:B------:R-:W3:Y:S02]  /*9b00*/  @!P0 SYNCS.PHASECHK.TRANS64 P0, [R0+URZ+0x160], R3 ;  /* 0x00016003000085a7 */ /* 0x000ee400080010ff */
[----:B---3--:R-:W-:Y:S05]  /*9b10*/  @!P0 BRA `(.L_x_25) ;  /* 0xfffffffc00f08947 */ /* 0x008fea000383ffff */
[----:B------:R-:W-:Y:S05]  /*9b20*/  BRA `(.L_x_139) ;  /* 0xffffff7c00c07947 */ /* 0x000fea000383ffff */
.L_x_28:
[----:B--2---:R-:W-:-:S07]  /*9b30*/  MOV R0, UR33 ;  /* 0x0000002100007c02 */ /* 0x004fce0008000f00 */
.L_x_140:
[----:B--2---:R2:W3:Y:S02]  /*9b40*/  SYNCS.PHASECHK.TRANS64.TRYWAIT P0, [R0+URZ+0x50], R3 ;  /* 0x00005003000075a7 */ /* 0x0044e400080011ff */
[----:B---3--:R-:W-:Y:S05]  /*9b50*/  @!P0 NANOSLEEP.SYNCS 0x989680 ;  /* 0x009896800000895d */ /* 0x008fea0003900000 */
[----:B------:R-:W3:Y:S02]  /*9b60*/  @!P0 SYNCS.PHASECHK.TRANS64 P0, [R0+URZ+0x50], R3 ;  /* 0x00005003000085a7 */ /* 0x000ee400080010ff */
[----:B---3--:R-:W-:Y:S05]  /*9b70*/  @!P0 BRA `(.L_x_140) ;  /* 0xfffffffc00f08947 */ /* 0x008fea000383ffff */
[----:B------:R-:W-:Y:S05]  /*9b80*/  BRA `(.L_x_27) ;  /* 0xffffff8000007947 */ /* 0x000fea000383ffff */
.L_x_35:
[----:B-1----:R-:W-:-:S07]  /*9b90*/  MOV R0, UR17 ;  /* 0x0000001100007c02 */ /* 0x002fce0008000f00 */
.L_x_141:
[----:B-1----:R1:W2:Y:S02]  /*9ba0*/  SYNCS.PHASECHK.TRANS64.TRYWAIT P0, [R0+URZ+0x50], R3 ;  /* 0x00005003000075a7 */ /* 0x0022a400080011ff */
[----:B--2---:R-:W-:Y:S05]  /*9bb0*/  @!P0 NANOSLEEP.SYNCS 0x989680 ;  /* 0x009896800000895d */ /* 0x004fea0003900000 */
[----:B------:R-:W2:Y:S02]  /*9bc0*/  @!P0 SYNCS.PHASECHK.TRANS64 P0, [R0+URZ+0x50], R3 ;  /* 0x00005003000085a7 */ /* 0x000ea400080010ff */
[----:B--2---:R-:W-:Y:S05]  /*9bd0*/  @!P0 BRA `(.L_x_141) ;  /* 0xfffffffc00f08947 */ /* 0x004fea000383ffff */
[----:B------:R-:W-:Y:S05]  /*9be0*/  BRA `(.L_x_34) ;  /* 0xffffff8000bc7947 */ /* 0x000fea000383ffff */
.L_x_40:
[----:B-1----:R1:W2:Y:S02]  /*9bf0*/  SYNCS.PHASECHK.TRANS64.TRYWAIT P0, [R3+URZ+0xf0], R0 ;  /* 0x0000f000030075a7 */ /* 0x0022a400080011ff */
[----:B--2---:R-:W-:Y:S05]  /*9c00*/  @!P0 NANOSLEEP.SYNCS 0x989680 ;  /* 0x009896800000895d */ /* 0x004fea0003900000 */
[----:B------:R-:W2:Y:S02]  /*9c10*/  @!P0 SYNCS.PHASECHK.TRANS64 P0, [R3+URZ+0xf0], R0 ;  /* 0x0000f000030085a7 */ /* 0x000ea400080010ff */
[----:B--2---:R-:W-:Y:S05]  /*9c20*/  @!P0 BRA `(.L_x_40) ;  /* 0xfffffffc00f08947 */ /* 0x004fea000383ffff */
[----:B------:R-:W-:Y:S05]  /*9c30*/  BRA `(.L_x_142) ;  /* 0xffffff84005c7947 */ /* 0x000fea000383ffff */
.L_x_44:
[----:B-1----:R-:W-:-:S07]  /*9c40*/  MOV R0, UR4 ;  /* 0x0000000400007c02 */ /* 0x002fce0008000f00 */
.L_x_143:
[----:B-1----:R1:W2:Y:S02]  /*9c50*/  SYNCS.PHASECHK.TRANS64.TRYWAIT P0, [R0+URZ], R3 ;  /* 0x00000003000075a7 */ /* 0x0022a400080011ff */
[----:B--2---:R-:W-:Y:S05]  /*9c60*/  @!P0 NANOSLEEP.SYNCS 0x989680 ;  /* 0x009896800000895d */ /* 0x004fea0003900000 */
[----:B------:R-:W2:Y:S02]  /*9c70*/  @!P0 SYNCS.PHASECHK.TRANS64 P0, [R0+URZ], R3 ;  /* 0x00000003000085a7 */ /* 0x000ea400080010ff */
[----:B--2---:R-:W-:Y:S05]  /*9c80*/  @!P0 BRA `(.L_x_143) ;  /* 0xfffffffc00f08947 */ /* 0x004fea000383ffff */
[----:B------:R-:W-:Y:S05]  /*9c90*/  BRA `(.L_x_144) ;  /* 0xffffff8c00047947 */ /* 0x000fea000383ffff */
.L_x_45:
[----:B------:R-:W-:-:S07]  /*9ca0*/  MOV R0, UR5 ;  /* 0x0000000500007c02 */ /* 0x000fce0008000f00 */
.L_x_145:
[----:B-1----:R1:W2:Y:S02]  /*9cb0*/  SYNCS.PHASECHK.TRANS64.TRYWAIT P0, [R0+URZ], R3 ;  /* 0x00000003000075a7 */ /* 0x0022a400080011ff */
[----:B--2---:R-:W-:Y:S05]  /*9cc0*/  @!P0 NANOSLEEP.SYNCS 0x989680 ;  /* 0x009896800000895d */ /* 0x004fea0003900000 */
[----:B------:R-:W2:Y:S02]  /*9cd0*/  @!P0 SYNCS.PHASECHK.TRANS64 P0, [R0+URZ], R3 ;  /* 0x00000003000085a7 */ /* 0x000ea400080010ff */
[----:B--2---:R-:W-:Y:S05]  /*9ce0*/  @!P0 BRA `(.L_x_145) ;  /* 0xfffffffc00f08947 */ /* 0x004fea000383ffff */
[----:B------:R-:W-:Y:S05]  /*9cf0*/  BRA `(.L_x_146) ;  /* 0xffffff8c00107947 */ /* 0x000fea000383ffff */
.L_x_46:
[----:B------:R-:W-:-:S07]  /*9d00*/  MOV R0, UR5 ;  /* 0x0000000500007c02 */ /* 0x000fce0008000f00 */
.L_x_147:
[----:B-1----:R1:W2:Y:S02]  /*9d10*/  SYNCS.PHASECHK.TRANS64.TRYWAIT P0, [R0+URZ], R3 ;  /* 0x00000003000075a7 */ /* 0x0022a400080011ff */
[----:B--2---:R-:W-:Y:S05]  /*9d20*/  @!P0 NANOSLEEP.SYNCS 0x989680 ;  /* 0x009896800000895d */ /* 0x004fea0003900000 */
[----:B------:R-:W2:Y:S02]  /*9d30*/  @!P0 SYNCS.PHASECHK.TRANS64 P0, [R0+URZ], R3 ;  /* 0x00000003000085a7 */ /* 0x000ea400080010ff */
[----:B--2---:R-:W-:Y:S05]  /*9d40*/  @!P0 BRA `(.L_x_147) ;  /* 0xfffffffc00f08947 */ /* 0x004fea000383ffff */
[----:B------:R-:W-:Y:S05]  /*9d50*/  BRA `(.L_x_148) ;  /* 0xffffff8c001c7947 */ /* 0x000fea000383ffff */
.L_x_47:
[----:B------:R-:W-:-:S07]  /*9d60*/  MOV R0, UR5 ;  /* 0x0000000500007c02 */ /* 0x000fce0008000f00 */
.L_x_149:
[----:B-1----:R1:W2:Y:S02]  /*9d70*/  SYNCS.PHASECHK.TRANS64.TRYWAIT P0, [R0+URZ], R3 ;  /* 0x00000003000075a7 */ /* 0x0022a400080011ff */
[----:B--2---:R-:W-:Y:S05]  /*9d80*/  @!P0 NANOSLEEP.SYNCS 0x989680 ;  /* 0x009896800000895d */ /* 0x004fea0003900000 */
[----:B------:R-:W2:Y:S02]  /*9d90*/  @!P0 SYNCS.PHASECHK.TRANS64 P0, [R0+URZ], R3 ;  /* 0x00000003000085a7 */ /* 0x000ea400080010ff */
[----:B--2---:R-:W-:Y:S05]  /*9da0*/  @!P0 BRA `(.L_x_149) ;  /* 0xfffffffc00f08947 */ /* 0x004fea000383ffff */
[----:B------:R-:W-:Y:S05]  /*9db0*/  BRA `(.L_x_150) ;  /* 0xffffff8c00287947 */ /* 0x000fea000383ffff */
.L_x_48:
[----:B------:R-:W-:-:S07]  /*9dc0*/  MOV R0, UR5 ;  /* 0x0000000500007c02 */ /* 0x000fce0008000f00 */
.L_x_151:
[----:B-1----:R1:W2:Y:S02]  /*9dd0*/  SYNCS.PHASECHK.TRANS64.TRYWAIT P0, [R0+URZ], R3 ;  /* 0x00000003000075a7 */ /* 0x0022a400080011ff */
[----:B--2---:R-:W-:Y:S05]  /*9de0*/  @!P0 NANOSLEEP.SYNCS 0x989680 ;  /* 0x009896800000895d */ /* 0x004fea0003900000 */
[----:B------:R-:W2:Y:S02]  /*9df0*/  @!P0 SYNCS.PHASECHK.TRANS64 P0, [R0+URZ], R3 ;  /* 0x00000003000085a7 */ /* 0x000ea400080010ff */
[----:B--2---:R-:W-:Y:S05]  /*9e00*/  @!P0 BRA `(.L_x_151) ;  /* 0xfffffffc00f08947 */ /* 0x004fea000383ffff */
[----:B------:R-:W-:Y:S05]  /*9e10*/  BRA `(.L_x_152) ;  /* 0xffffff8c00347947 */ /* 0x000fea000383ffff */
.L_x_49:
[----:B------:R-:W-:-:S07]  /*9e20*/  MOV R0, UR5 ;  /* 0x0000000500007c02 */ /* 0x000fce0008000f00 */
.L_x_153:
[----:B-1----:R1:W2:Y:S02]  /*9e30*/  SYNCS.PHASECHK.TRANS64.TRYWAIT P0, [R0+URZ], R3 ;  /* 0x00000003000075a7 */ /* 0x0022a400080011ff */
[----:B--2---:R-:W-:Y:S05]  /*9e40*/  @!P0 NANOSLEEP.SYNCS 0x989680 ;  /* 0x009896800000895d */ /* 0x004fea0003900000 */
[----:B------:R-:W2:Y:S02]  /*9e50*/  @!P0 SYNCS.PHASECHK.TRANS64 P0, [R0+URZ], R3 ;  /* 0x00000003000085a7 */ /* 0x000ea400080010ff */
[----:B--2---:R-:W-:Y:S05]  /*9e60*/  @!P0 BRA `(.L_x_153) ;  /* 0xfffffffc00f08947 */ /* 0x004fea000383ffff */
[----:B------:R-:W-:Y:S05]  /*9e70*/  BRA `(.L_x_154) ;  /* 0xffffff8c00407947 */ /* 0x000fea000383ffff */
.L_x_50:
[----:B------:R-:W-:-:S07]  /*9e80*/  MOV R0, UR5 ;  /* 0x0000000500007c02 */ /* 0x000fce0008000f00 */
.L_x_155:
[----:B-1----:R1:W2:Y:S02]  /*9e90*/  SYNCS.PHASECHK.TRANS64.TRYWAIT P0, [R0+URZ], R3 ;  /* 0x00000003000075a7 */ /* 0x0022a400080011ff */
[----:B--2---:R-:W-:Y:S05]  /*9ea0*/  @!P0 NANOSLEEP.SYNCS 0x989680 ;  /* 0x009896800000895d */ /* 0x004fea0003900000 */
[----:B------:R-:W2:Y:S02]  /*9eb0*/  @!P0 SYNCS.PHASECHK.TRANS64 P0, [R0+URZ], R3 ;  /* 0x00000003000085a7 */ /* 0x000ea400080010ff */
[----:B--2---:R-:W-:Y:S05]  /*9ec0*/  @!P0 BRA `(.L_x_155) ;  /* 0xfffffffc00f08947 */ /* 0x004fea000383ffff */
[----:B------:R-:W-:Y:S05]  /*9ed0*/  BRA `(.L_x_156) ;  /* 0xffffff8c004c7947 */ /* 0x000fea000383ffff */
.L_x_51:
[----:B------:R-:W-:-:S07]  /*9ee0*/  MOV R0, UR5 ;  /* 0x0000000500007c02 */ /* 0x000fce0008000f00 */
.L_x_157:
[----:B-1----:R1:W2:Y:S02]  /*9ef0*/  SYNCS.PHASECHK.TRANS64.TRYWAIT P0, [R0+URZ], R3 ;  /* 0x00000003000075a7 */ /* 0x0022a400080011ff */
[----:B--2---:R-:W-:Y:S05]  /*9f00*/  @!P0 NANOSLEEP.SYNCS 0x989680 ;  /* 0x009896800000895d */ /* 0x004fea0003900000 */
[----:B------:R-:W2:Y:S02]  /*9f10*/  @!P0 SYNCS.PHASECHK.TRANS64 P0, [R0+URZ], R3 ;  /* 0x00000003000085a7 */ /* 0x000ea400080010ff */
[----:B--2---:R-:W-:Y:S05]  /*9f20*/  @!P0 BRA `(.L_x_157) ;  /* 0xfffffffc00f08947 */ /* 0x004fea000383ffff */
[----:B------:R-:W-:Y:S05]  /*9f30*/  BRA `(.L_x_158) ;  /* 0xffffff8c00587947 */ /* 0x000fea000383ffff */
.L_x_52:
[----:B------:R-:W-:-:S07]  /*9f40*/  MOV R0, UR5 ;  /* 0x0000000500007c02 */ /* 0x000fce0008000f00 */
.L_x_159:
[----:B-1----:R1:W2:Y:S02]  /*9f50*/  SYNCS.PHASECHK.TRANS64.TRYWAIT P0, [R0+URZ], R3 ;  /* 0x00000003000075a7 */ /* 0x0022a400080011ff */
[----:B--2---:R-:W-:Y:S05]  /*9f60*/  @!P0 NANOSLEEP.SYNCS 0x989680 ;  /* 0x009896800000895d */ /* 0x004fea0003900000 */
[----:B------:R-:W2:Y:S02]  /*9f70*/  @!P0 SYNCS.PHASECHK.TRANS64 P0, [R0+URZ], R3 ;  /* 0x00000003000085a7 */ /* 0x000ea400080010ff */
[----:B--2---:R-:W-:Y:S05]  /*9f80*/  @!P0 BRA `(.L_x_159) ;  /* 0xfffffffc00f08947 */ /* 0x004fea000383ffff */
[----:B------:R-:W-:Y:S05]  /*9f90*/  BRA `(.L_x_160) ;  /* 0xffffff8c00647947 */ /* 0x000fea000383ffff */
.L_x_55:
[----:B-1----:R1:W2:Y:S02]  /*9fa0*/  SYNCS.PHASECHK.TRANS64.TRYWAIT P0, [R2+URZ+0x150], R5 ;  /* 0x00015005020075a7 */ /* 0x0022a400080011ff */
[----:B--2---:R-:W-:Y:S05]  /*9fb0*/  @!P0 NANOSLEEP.SYNCS 0x989680 ;  /* 0x009896800000895d */ /* 0x004fea0003900000 */
[----:B------:R-:W2:Y:S02]  /*9fc0*/  @!P0 SYNCS.PHASECHK.TRANS64 P0, [R2+URZ+0x150], R5 ;  /* 0x00015005020085a7 */ /* 0x000ea400080010ff */
[----:B--2---:R-:W-:Y:S05]  /*9fd0*/  @!P0 BRA `(.L_x_55) ;  /* 0xfffffffc00f08947 */ /* 0x004fea000383ffff */
[----:B------:R-:W-:Y:S05]  /*9fe0*/  BRA `(.L_x_161) ;  /* 0xffffff8c00c87947 */ /* 0x000fea000383ffff */
.L_x_56:
[----:B------:R-:W-:-:S07]  /*9ff0*/  MOV R2, UR4 ;  /* 0x0000000400027c02 */ /* 0x000fce0008000f00 */
.L_x_162:
[----:B-1----:R1:W2:Y:S02]  /*a000*/  SYNCS.PHASECHK.TRANS64.TRYWAIT P0, [R2+URZ+0x100], R5 ;  /* 0x00010005020075a7 */ /* 0x0022a400080011ff */
[----:B--2---:R-:W-:Y:S05]  /*a010*/  @!P0 NANOSLEEP.SYNCS 0x989680 ;  /* 0x009896800000895d */ /* 0x004fea0003900000 */
[----:B------:R-:W2:Y:S02]  /*a020*/  @!P0 SYNCS.PHASECHK.TRANS64 P0, [R2+URZ+0x100], R5 ;  /* 0x00010005020085a7 */ /* 0x000ea400080010ff */
[----:B--2---:R-:W-:Y:S05]  /*a030*/  @!P0 BRA `(.L_x_162) ;  /* 0xfffffffc00f08947 */ /* 0x004fea000383ffff */
[----:B------:R-:W-:Y:S05]  /*a040*/  BRA `(.L_x_163) ;  /* 0xffffff8c00d87947 */ /* 0x000fea000383ffff */
.L_x_57:
[----:B-1----:R1:W2:Y:S02]  /*a050*/  SYNCS.PHASECHK.TRANS64.TRYWAIT P1, [R2+URZ+0xf0], R5 ;  /* 0x0000f005020075a7 */ /* 0x0022a400080211ff */
[----:B--2---:R-:W-:Y:S05]  /*a060*/  @!P1 NANOSLEEP.SYNCS 0x989680 ;  /* 0x009896800000995d */ /* 0x004fea0003900000 */
[----:B------:R-:W2:Y:S02]  /*a070*/  @!P1 SYNCS.PHASECHK.TRANS64 P1, [R2+URZ+0xf0], R5 ;  /* 0x0000f005020095a7 */ /* 0x000ea400080210ff */
[----:B--2---:R-:W-:Y:S05]  /*a080*/  @!P1 BRA `(.L_x_57) ;  /* 0xfffffffc00f09947 */ /* 0x004fea000383ffff */
[----:B------:R-:W-:Y:S05]  /*a090*/  BRA `(.L_x_164) ;  /* 0xffffff9000087947 */ /* 0x000fea000383ffff */
.L_x_60:
[----:B------:R-:W-:-:S07]  /*a0a0*/  MOV R0, UR4 ;  /* 0x0000000400007c02 */ /* 0x000fce0008000f00 */
.L_x_165:
[----:B-1----:R1:W2:Y:S02]  /*a0b0*/  SYNCS.PHASECHK.TRANS64.TRYWAIT P0, [R0+URZ+0x100], R3 ;  /* 0x00010003000075a7 */ /* 0x0022a400080011ff */
[----:B--2---:R-:W-:Y:S05]  /*a0c0*/  @!P0 NANOSLEEP.SYNCS 0x989680 ;  /* 0x009896800000895d */ /* 0x004fea0003900000 */
[----:B------:R-:W2:Y:S02]  /*a0d0*/  @!P0 SYNCS.PHASECHK.TRANS64 P0, [R0+URZ+0x100], R3 ;  /* 0x00010003000085a7 */ /* 0x000ea400080010ff */
[----:B--2---:R-:W-:Y:S05]  /*a0e0*/  @!P0 BRA `(.L_x_165) ;  /* 0xfffffffc00f08947 */ /* 0x004fea000383ffff */
[----:B------:R-:W-:Y:S05]  /*a0f0*/  BRA `(.L_x_59) ;  /* 0xffffff90005c7947 */ /* 0x000fea000383ffff */
.L_x_67:
[----:B-1----:R1:W2:Y:S02]  /*a100*/  SYNCS.PHASECHK.TRANS64.TRYWAIT P1, [R0+URZ+0xf0], R5 ;  /* 0x0000f005000075a7 */ /* 0x0022a400080211ff */
[----:B--2---:R-:W-:Y:S05]  /*a110*/  @!P1 NANOSLEEP.SYNCS 0x989680 ;  /* 0x009896800000995d */ /* 0x004fea0003900000 */
[----:B------:R-:W2:Y:S02]  /*a120*/  @!P1 SYNCS.PHASECHK.TRANS64 P1, [R0+URZ+0xf0], R5 ;  /* 0x0000f005000095a7 */ /* 0x000ea400080210ff */
[----:B--2---:R-:W-:Y:S05]  /*a130*/  @!P1 BRA `(.L_x_67) ;  /* 0xfffffffc00f09947 */ /* 0x004fea000383ffff */
[----:B------:R-:W-:Y:S05]  /*a140*/  BRA `(.L_x_166) ;  /* 0xffffff9400c47947 */ /* 0x000fea000383ffff */
.L_x_68:
[----:B------:R-:W-:-:S07]  /*a150*/  MOV R3, UR23 ;  /* 0x0000001700037c02 */ /* 0x000fce0008000f00 */
.L_x_167:
[----:B-1----:R1:W2:Y:S02]  /*a160*/  SYNCS.PHASECHK.TRANS64.TRYWAIT P0, [R3+URZ+0x130], R0 ;  /* 0x00013000030075a7 */ /* 0x0022a400080011ff */
[----:B--2---:R-:W-:Y:S05]  /*a170*/  @!P0 NANOSLEEP.SYNCS 0x989680 ;  /* 0x009896800000895d */ /* 0x004fea0003900000 */
[----:B------:R-:W2:Y:S02]  /*a180*/  @!P0 SYNCS.PHASECHK.TRANS64 P0, [R3+URZ+0x130], R0 ;  /* 0x00013000030085a7 */ /* 0x000ea400080010ff */
[----:B--2---:R-:W-:Y:S05]  /*a190*/  @!P0 BRA `(.L_x_167) ;  /* 0xfffffffc00f08947 */ /* 0x004fea000383ffff */
[----:B------:R-:W-:Y:S05]  /*a1a0*/  BRA `(.L_x_168) ;  /* 0xffffff9800147947 */ /* 0x000fea000383ffff */
.L_x_71:
[----:B------:R-:W-:Y:S07]  /*a1b0*/  MOV R0, UR5 ;  /* 0x0000000500007c02 */ /* 0x000fee0008000f00 */
.L_x_169:
[----:B-1----:R1:W2:Y:S02]  /*a1c0*/  SYNCS.PHASECHK.TRANS64.TRYWAIT P0, [R0+URZ], R3 ;  /* 0x00000003000075a7 */ /* 0x0022a400080011ff */
[----:B--2---:R-:W-:Y:S05]  /*a1d0*/  @!P0 NANOSLEEP.SYNCS 0x989680 ;  /* 0x009896800000895d */ /* 0x004fea0003900000 */
[----:B------:R-:W2:Y:S02]  /*a1e0*/  @!P0 SYNCS.PHASECHK.TRANS64 P0, [R0+URZ], R3 ;  /* 0x00000003000085a7 */ /* 0x000ea400080010ff */
[----:B--2---:R-:W-:Y:S05]  /*a1f0*/  @!P0 BRA `(.L_x_169) ;  /* 0xfffffffc00f08947 */ /* 0x004fea000383ffff */
[----:B------:R-:W-:Y:S05]  /*a200*/  BRA `(.L_x_70) ;  /* 0xffffff9800307947 */ /* 0x000fea000383ffff */
.L_x_74:
[----:B------:R-:W-:-:S07]  /*a210*/  MOV R0, UR4 ;  /* 0x0000000400007c02 */ /* 0x000fce0008000f00 */
.L_x_170:
[----:B--2---:R2:W4:Y:S02]  /*a220*/  SYNCS.PHASECHK.TRANS64.TRYWAIT P0, [R0+URZ], R3 ;  /* 0x00000003000075a7 */ /* 0x00452400080011ff */
[----:B----4-:R-:W-:Y:S05]  /*a230*/  @!P0 NANOSLEEP.SYNCS 0x989680 ;  /* 0x009896800000895d */ /* 0x010fea0003900000 */
[----:B------:R-:W4:Y:S02]  /*a240*/  @!P0 SYNCS.PHASECHK.TRANS64 P0, [R0+URZ], R3 ;  /* 0x00000003000085a7 */ /* 0x000f2400080010ff */
[----:B----4-:R-:W-:Y:S05]  /*a250*/  @!P0 BRA `(.L_x_170) ;  /* 0xfffffffc00f08947 */ /* 0x010fea000383ffff */
[----:B------:R-:W-:Y:S05]  /*a260*/  BRA `(.L_x_171) ;  /* 0xffffff9800e47947 */ /* 0x000fea000383ffff */
.L_x_75:
[----:B------:R-:W-:-:S07]  /*a270*/  MOV R0, UR5 ;  /* 0x0000000500007c02 */ /* 0x000fce0008000f00 */
.L_x_172:
[----:B-1----:R1:W2:Y:S02]  /*a280*/  SYNCS.PHASECHK.TRANS64.TRYWAIT P0, [R0+URZ], R3 ;  /* 0x00000003000075a7 */ /* 0x0022a400080011ff */
[----:B--2---:R-:W-:Y:S05]  /*a290*/  @!P0 NANOSLEEP.SYNCS 0x989680 ;  /* 0x009896800000895d */ /* 0x004fea0003900000 */
[----:B------:R-:W2:Y:S02]  /*a2a0*/  @!P0 SYNCS.PHASECHK.TRANS64 P0, [R0+URZ], R3 ;  /* 0x00000003000085a7 */ /* 0x000ea400080010ff */
[----:B--2---:R-:W-:Y:S05]  /*a2b0*/  @!P0 BRA `(.L_x_172) ;  /* 0xfffffffc00f08947 */ /* 0x004fea000383ffff */
[----:B------:R-:W-:Y:S05]  /*a2c0*/  BRA `(.L_x_173) ;  /* 0xffffff9800f07947 */ /* 0x000fea000383ffff */
.L_x_76:
[----:B------:R-:W-:-:S07]  /*a2d0*/  MOV R0, UR5 ;  /* 0x0000000500007c02 */ /* 0x000fce0008000f00 */
.L_x_174:
[----:B-1----:R1:W2:Y:S02]  /*a2e0*/  SYNCS.PHASECHK.TRANS64.TRYWAIT P0, [R0+URZ], R3 ;  /* 0x00000003000075a7 */ /* 0x0022a400080011ff */
[----:B--2---:R-:W-:Y:S05]  /*a2f0*/  @!P0 NANOSLEEP.SYNCS 0x989680 ;  /* 0x009896800000895d */ /* 0x004fea0003900000 */
[----:B------:R-:W2:Y:S02]  /*a300*/  @!P0 SYNCS.PHASECHK.TRANS64 P0, [R0+URZ], R3 ;  /* 0x00000003000085a7 */ /* 0x000ea400080010ff */
[----:B--2---:R-:W-:Y:S05]  /*a310*/  @!P0 BRA `(.L_x_174) ;  /* 0xfffffffc00f08947 */ /* 0x004fea000383ffff */
[----:B------:R-:W-:Y:S05]  /*a320*/  BRA `(.L_x_175) ;  /* 0xffffff9800fc7947 */ /* 0x000fea000383ffff */
.L_x_77:
[----:B------:R-:W-:-:S07]  /*a330*/  MOV R0, UR4 ;  /* 0x0000000400007c02 */ /* 0x000fce0008000f00 */
.L_x_176:
[----:B-1----:R1:W2:Y:S02]  /*a340*/  SYNCS.PHASECHK.TRANS64.TRYWAIT P0, [R0+URZ], R3 ;  /* 0x00000003000075a7 */ /* 0x0022a400080011ff */
[----:B--2---:R-:W-:Y:S05]  /*a350*/  @!P0 NANOSLEEP.SYNCS 0x989680 ;  /* 0x009896800000895d */ /* 0x004fea0003900000 */
[----:B------:R-:W2:Y:S02]  /*a360*/  @!P0 SYNCS.PHASECHK.TRANS64 P0, [R0+URZ], R3 ;  /* 0x00000003000085a7 */ /* 0x000ea400080010ff */
[----:B--2---:R-:W-:Y:S05]  /*a370*/  @!P0 BRA `(.L_x_176) ;  /* 0xfffffffc00f08947 */ /* 0x004fea000383ffff */
[----:B------:R-:W-:Y:S05]  /*a380*/  BRA `(.L_x_177) ;  /* 0xffffff9c00087947 */ /* 0x000fea000383ffff */
.L_x_82:
[----:B--2---:R2:W3:Y:S02]  /*a390*/  SYNCS.PHASECHK.TRANS64.TRYWAIT P0, [R12+URZ+0xf0], R9 ;  /* 0x0000f0090c0075a7 */ /* 0x0044e400080011ff */
[----:B---3--:R-:W-:Y:S05]  /*a3a0*/  @!P0 NANOSLEEP.SYNCS 0x989680 ;  /* 0x009896800000895d */ /* 0x008fea0003900000 */
[----:B------:R-:W3:Y:S02]  /*a3b0*/  @!P0 SYNCS.PHASECHK.TRANS64 P0, [R12+URZ+0xf0], R9 ;  /* 0x0000f0090c0085a7 */ /* 0x000ee400080010ff */
[----:B---3--:R-:W-:Y:S05]  /*a3c0*/  @!P0 BRA `(.L_x_82) ;  /* 0xfffffffc00f08947 */ /* 0x008fea000383ffff */
[----:B------:R-:W-:Y:S05]  /*a3d0*/  BRA `(.L_x_178) ;  /* 0xffffffa000387947 */ /* 0x000fea000383ffff */
.L_x_85:
[----:B------:R-:W-:Y:S07]  /*a3e0*/  MOV R0, UR21 ;  /* 0x0000001500007c02 */ /* 0x000fee0008000f00 */
.L_x_179:
[----:B--2---:R2:W3:Y:S02]  /*a3f0*/  SYNCS.PHASECHK.TRANS64.TRYWAIT P2, [R0+URZ+0xe8], R11 ;  /* 0x0000e80b000075a7 */ /* 0x0044e400080411ff */
[----:B---3--:R-:W-:Y:S05]  /*a400*/  @!P2 NANOSLEEP.SYNCS 0x989680 ;  /* 0x009896800000a95d */ /* 0x008fea0003900000 */
[----:B------:R-:W3:Y:S02]  /*a410*/  @!P2 SYNCS.PHASECHK.TRANS64 P2, [R0+URZ+0xe8], R11 ;  /* 0x0000e80b0000a5a7 */ /* 0x000ee400080410ff */
[----:B---3--:R-:W-:Y:S05]  /*a420*/  @!P2 BRA `(.L_x_179) ;  /* 0xfffffffc00f0a947 */ /* 0x008fea000383ffff */
[----:B------:R-:W-:Y:S05]  /*a430*/  BRA `(.L_x_84) ;  /* 0xffffffa400a07947 */ /* 0x000fea000383ffff */
.L_x_88:
[----:B--2---:R-:W-:Y:S07]  /*a440*/  MOV R0, UR21 ;  /* 0x0000001500007c02 */ /* 0x004fee0008000f00 */
.L_x_180:
[----:B--2---:R2:W3:Y:S02]  /*a450*/  SYNCS.PHASECHK.TRANS64.TRYWAIT P0, [R0+URZ+0xc0], R9 ;  /* 0x0000c009000075a7 */ /* 0x0044e400080011ff */
[----:B---3--:R-:W-:Y:S05]  /*a460*/  @!P0 NANOSLEEP.SYNCS 0x989680 ;  /* 0x009896800000895d */ /* 0x008fea0003900000 */
[----:B------:R-:W3:Y:S02]  /*a470*/  @!P0 SYNCS.PHASECHK.TRANS64 P0, [R0+URZ+0xc0], R9 ;  /* 0x0000c009000085a7 */ /* 0x000ee400080010ff */
[----:B---3--:R-:W-:Y:S05]  /*a480*/  @!P0 BRA `(.L_x_180) ;  /* 0xfffffffc00f08947 */ /* 0x008fea000383ffff */
[----:B------:R-:W-:Y:S05]  /*a490*/  BRA `(.L_x_181) ;  /* 0xffffffa400fc7947 */ /* 0x000fea000383ffff */
.L_x_89:
[----:B------:R-:W-:Y:S07]  /*a4a0*/  MOV R0, UR21 ;  /* 0x0000001500007c02 */ /* 0x000fee0008000f00 */
.L_x_182:
[----:B--2---:R2:W3:Y:S02]  /*a4b0*/  SYNCS.PHASECHK.TRANS64.TRYWAIT P0, [R0+URZ+0xc8], R9 ;  /* 0x0000c809000075a7 */ /* 0x0044e400080011ff */
[----:B---3--:R-:W-:Y:S05]  /*a4c0*/  @!P0 NANOSLEEP.SYNCS 0x989680 ;  /* 0x009896800000895d */ /* 0x008fea0003900000 */
[----:B------:R-:W3:Y:S02]  /*a4d0*/  @!P0 SYNCS.PHASECHK.TRANS64 P0, [R0+URZ+0xc8], R9 ;  /* 0x0000c809000085a7 */ /* 0x000ee400080010ff */
[----:B---3--:R-:W-:Y:S05]  /*a4e0*/  @!P0 BRA `(.L_x_182) ;  /* 0xfffffffc00f08947 */ /* 0x008fea000383ffff */
[----:B------:R-:W-:Y:S05]  /*a4f0*/  BRA `(.L_x_183) ;  /* 0xffffffa800347947 */ /* 0x000fea000383ffff */
.L_x_90:
[----:B------:R-:W-:Y:S07]  /*a500*/  MOV R0, UR21 ;  /* 0x0000001500007c02 */ /* 0x000fee0008000f00 */
.L_x_184:
[----:B--2---:R2:W3:Y:S02]  /*a510*/  SYNCS.PHASECHK.TRANS64.TRYWAIT P0, [R0+URZ+0xd0], R9 ;  /* 0x0000d009000075a7 */ /* 0x0044e400080011ff */
[----:B---3--:R-:W-:Y:S05]  /*a520*/  @!P0 NANOSLEEP.SYNCS 0x989680 ;  /* 0x009896800000895d */ /* 0x008fea0003900000 */
[----:B------:R-:W3:Y:S02]  /*a530*/  @!P0 SYNCS.PHASECHK.TRANS64 P0, [R0+URZ+0xd0], R9 ;  /* 0x0000d009000085a7 */ /* 0x000ee400080010ff */
[----:B---3--:R-:W-:Y:S05]  /*a540*/  @!P0 BRA `(.L_x_184) ;  /* 0xfffffffc00f08947 */ /* 0x008fea000383ffff */
[----:B------:R-:W-:Y:S05]  /*a550*/  BRA `(.L_x_185) ;  /* 0xffffffa800787947 */ /* 0x000fea000383ffff */
.L_x_91:
[----:B------:R-:W-:Y:S07]  /*a560*/  MOV R0, UR21 ;  /* 0x0000001500007c02 */ /* 0x000fee0008000f00 */
.L_x_186:
[----:B--2---:R2:W3:Y:S02]  /*a570*/  SYNCS.PHASECHK.TRANS64.TRYWAIT P0, [R0+URZ+0xd8], R9 ;  /* 0x0000d809000075a7 */ /* 0x0044e400080011ff */
[----:B---3--:R-:W-:Y:S05]  /*a580*/  @!P0 NANOSLEEP.SYNCS 0x989680 ;  /* 0x009896800000895d */ /* 0x008fea0003900000 */
[----:B------:R-:W3:Y:S02]  /*a590*/  @!P0 SYNCS.PHASECHK.TRANS64 P0, [R0+URZ+0xd8], R9 ;  /* 0x0000d809000085a7 */ /* 0x000ee400080010ff */
[----:B---3--:R-:W-:Y:S05]  /*a5a0*/  @!P0 BRA `(.L_x_186) ;  /* 0xfffffffc00f08947 */ /* 0x008fea000383ffff */
[----:B------:R-:W-:Y:S05]  /*a5b0*/  BRA `(.L_x_187) ;  /* 0xffffffa800b87947 */ /* 0x000fea000383ffff */
.L_x_93:
[----:B------:R-:W-:-:S07]  /*a5c0*/  MOV R0, UR21 ;  /* 0x0000001500007c02 */ /* 0x000fce0008000f00 */
.L_x_188:
[----:B---3--:R3:W4:Y:S02]  /*a5d0*/  SYNCS.PHASECHK.TRANS64.TRYWAIT P0, [R0+URZ+0xc0], R3 ;  /* 0x0000c003000075a7 */ /* 0x00872400080011ff */
[----:B----4-:R-:W-:Y:S05]  /*a5e0*/  @!P0 NANOSLEEP.SYNCS 0x989680 ;  /* 0x009896800000895d */ /* 0x010fea0003900000 */
[----:B------:R-:W4:Y:S02]  /*a5f0*/  @!P0 SYNCS.PHASECHK.TRANS64 P0, [R0+URZ+0xc0], R3 ;  /* 0x0000c003000085a7 */ /* 0x000f2400080010ff */
[----:B----4-:R-:W-:Y:S05]  /*a600*/  @!P0 BRA `(.L_x_188) ;  /* 0xfffffffc00f08947 */ /* 0x010fea000383ffff */
[----:B------:R-:W-:Y:S05]  /*a610*/  BRA `(.L_x_189) ;  /* 0xffffffac002c7947 */ /* 0x000fea000383ffff */
.L_x_94:
[----:B---3--:R-:W-:-:S07]  /*a620*/  MOV R0, UR21 ;  /* 0x0000001500007c02 */ /* 0x008fce0008000f00 */
.L_x_190:
[----:B---3--:R3:W4:Y:S02]  /*a630*/  SYNCS.PHASECHK.TRANS64.TRYWAIT P0, [R0+URZ+0xc8], R3 ;  /* 0x0000c803000075a7 */ /* 0x00872400080011ff */
[----:B----4-:R-:W-:Y:S05]  /*a640*/  @!P0 NANOSLEEP.SYNCS 0x989680 ;  /* 0x009896800000895d */ /* 0x010fea0003900000 */
[----:B------:R-:W4:Y:S02]  /*a650*/  @!P0 SYNCS.PHASECHK.TRANS64 P0, [R0+URZ+0xc8], R3 ;  /* 0x0000c803000085a7 */ /* 0x000f2400080010ff */
[----:B----4-:R-:W-:Y:S05]  /*a660*/  @!P0 BRA `(.L_x_190) ;  /* 0xfffffffc00f08947 */ /* 0x010fea000383ffff */
[----:B------:R-:W-:Y:S05]  /*a670*/  BRA `(.L_x_191) ;  /* 0xffffffac001c7947 */ /* 0x000fea000383ffff */
.L_x_95:
[----:B---3--:R-:W-:-:S07]  /*a680*/  MOV R0, UR21 ;  /* 0x0000001500007c02 */ /* 0x008fce0008000f00 */
.L_x_192:
[----:B---3--:R3:W4:Y:S02]  /*a690*/  SYNCS.PHASECHK.TRANS64.TRYWAIT P0, [R0+URZ+0xd0], R3 ;  /* 0x0000d003000075a7 */ /* 0x00872400080011ff */
[----:B----4-:R-:W-:Y:S05]  /*a6a0*/  @!P0 NANOSLEEP.SYNCS 0x989680 ;  /* 0x009896800000895d */ /* 0x010fea0003900000 */
[----:B------:R-:W4:Y:S02]  /*a6b0*/  @!P0 SYNCS.PHASECHK.TRANS64 P0, [R0+URZ+0xd0], R3 ;  /* 0x0000d003000085a7 */ /* 0x000f2400080010ff */
[----:B----4-:R-:W-:Y:S05]  /*a6c0*/  @!P0 BRA `(.L_x_192) ;  /* 0xfffffffc00f08947 */ /* 0x010fea000383ffff */
[----:B------:R-:W-:Y:S05]  /*a6d0*/  BRA `(.L_x_193) ;  /* 0xffffffac000c7947 */ /* 0x000fea000383ffff */
.L_x_97:
[----:B-1----:R1:W2:Y:S02]  /*a6e0*/  SYNCS.PHASECHK.TRANS64.TRYWAIT P0, [R3+URZ+0xf0], R0 ;  /* 0x0000f000030075a7 */ /* 0x0022a400080011ff */
[----:B--2---:R-:W-:Y:S05]  /*a6f0*/  @!P0 NANOSLEEP.SYNCS 0x989680 ;  /* 0x009896800000895d */ /* 0x004fea0003900000 */
[----:B------:R-:W2:Y:S02]  /*a700*/  @!P0 SYNCS.PHASECHK.TRANS64 P0, [R3+URZ+0xf0], R0 ;  /* 0x0000f000030085a7 */ /* 0x000ea400080010ff */
[----:B--2---:R-:W-:Y:S05]  /*a710*/  @!P0 BRA `(.L_x_97) ;  /* 0xfffffffc00f08947 */ /* 0x004fea000383ffff */
[----:B------:R-:W-:Y:S05]  /*a720*/  BRA `(.L_x_194) ;  /* 0xffffffac00dc7947 */ /* 0x000fea000383ffff */
.L_x_108:
[----:B--2---:R2:W1:Y:S02]  /*a730*/  SYNCS.PHASECHK.TRANS64.TRYWAIT P1, [R2+URZ+0xa0], R3 ;  /* 0x0000a003020075a7 */ /* 0x00446400080211ff */
[----:B-1----:R-:W-:Y:S05]  /*a740*/  @!P1 NANOSLEEP.SYNCS 0x989680 ;  /* 0x009896800000995d */ /* 0x002fea0003900000 */
[----:B------:R-:W1:Y:S02]  /*a750*/  @!P1 SYNCS.PHASECHK.TRANS64 P1, [R2+URZ+0xa0], R3 ;  /* 0x0000a003020095a7 */ /* 0x000e6400080210ff */
[----:B-1----:R-:W-:Y:S05]  /*a760*/  @!P1 BRA `(.L_x_108) ;  /* 0xfffffffc00f09947 */ /* 0x002fea000383ffff */
[----:B------:R-:W-:Y:S05]  /*a770*/  BRA `(.L_x_107) ;  /* 0xffffffbc00547947 */ /* 0x000fea000383ffff */
.L_x_110:
[----:B--2---:R2:W4:Y:S02]  /*a780*/  SYNCS.PHASECHK.TRANS64.TRYWAIT P0, [R71+URZ+0x110], R4 ;  /* 0x00011004470075a7 */ /* 0x00452400080011ff */
[----:B----4-:R-:W-:Y:S05]  /*a790*/  @!P0 NANOSLEEP.SYNCS 0x989680 ;  /* 0x009896800000895d */ /* 0x010fea0003900000 */
[----:B------:R-:W4:Y:S02]  /*a7a0*/  @!P0 SYNCS.PHASECHK.TRANS64 P0, [R71+URZ+0x110], R4 ;  /* 0x00011004470085a7 */ /* 0x000f2400080010ff */
[----:B----4-:R-:W-:Y:S05]  /*a7b0*/  @!P0 BRA `(.L_x_110) ;  /* 0xfffffffc00f08947 */ /* 0x010fea000383ffff */
[----:B------:R-:W-:Y:S05]  /*a7c0*/  BRA `(.L_x_109) ;  /* 0xffffffbc00a47947 */ /* 0x000fea000383ffff */
.L_x_118:
[----:B---3--:R3:W4:Y:S02]  /*a7d0*/  SYNCS.PHASECHK.TRANS64.TRYWAIT P0, [R112+URZ+0xa0], R3 ;  /* 0x0000a003700075a7 */ /* 0x00872400080011ff */
[----:B----4-:R-:W-:Y:S05]  /*a7e0*/  @!P0 NANOSLEEP.SYNCS 0x989680 ;  /* 0x009896800000895d */ /* 0x010fea0003900000 */
[----:B------:R-:W4:Y:S02]  /*a7f0*/  @!P0 SYNCS.PHASECHK.TRANS64 P0, [R112+URZ+0xa0], R3 ;  /* 0x0000a003700085a7 */ /* 0x000f2400080010ff */
[----:B----4-:R-:W-:Y:S05]  /*a800*/  @!P0 BRA `(.L_x_118) ;  /* 0xfffffffc00f08947 */ /* 0x010fea000383ffff */
[----:B------:R-:W-:Y:S05]  /*a810*/  BRA `(.L_x_117) ;  /* 0xffffffc800987947 */ /* 0x000fea000383ffff */
.L_x_126:
[----:B---3--:R3:W4:Y:S02]  /*a820*/  SYNCS.PHASECHK.TRANS64.TRYWAIT P0, [R112+URZ+0xa0], R5 ;  /* 0x0000a005700075a7 */ /* 0x00872400080011ff */
[----:B----4-:R-:W-:Y:S05]  /*a830*/  @!P0 NANOSLEEP.SYNCS 0x989680 ;  /* 0x009896800000895d */ /* 0x010fea0003900000 */
[----:B------:R-:W4:Y:S02]  /*a840*/  @!P0 SYNCS.PHASECHK.TRANS64 P0, [R112+URZ+0xa0], R5 ;  /* 0x0000a005700085a7 */ /* 0x000f2400080010ff */
[----:B----4-:R-:W-:Y:S05]  /*a850*/  @!P0 BRA `(.L_x_126) ;  /* 0xfffffffc00f08947 */ /* 0x010fea000383ffff */
[----:B------:R-:W-:Y:S05]  /*a860*/  BRA `(.L_x_125) ;  /* 0xffffffd400d87947 */ /* 0x000fea000383ffff */
.L_x_134:
[----:B---3--:R3:W4:Y:S02]  /*a870*/  SYNCS.PHASECHK.TRANS64.TRYWAIT P0, [R102+URZ+0xa0], R3 ;  /* 0x0000a003660075a7 */ /* 0x00872400080011ff */
[----:B----4-:R-:W-:Y:S05]  /*a880*/  @!P0 NANOSLEEP.SYNCS 0x989680 ;  /* 0x009896800000895d */ /* 0x010fea0003900000 */
[----:B------:R-:W4:Y:S02]  /*a890*/  @!P0 SYNCS.PHASECHK.TRANS64 P0, [R102+URZ+0xa0], R3 ;  /* 0x0000a003660085a7 */ /* 0x000f2400080010ff */
[----:B----4-:R-:W-:Y:S05]  /*a8a0*/  @!P0 BRA `(.L_x_134) ;  /* 0xfffffffc00f08947 */ /* 0x010fea000383ffff */
[----:B------:R-:W-:Y:S05]  /*a8b0*/  BRA `(.L_x_133) ;  /* 0xffffffe400247947 */ /* 0x000fea000383ffff */
        .weak           $__internal_0_$__cuda_sm10x_tcgen05_guardrail_trap_col_being_dealloced_not_returned_by_alloc
        .type           $__internal_0_$__cuda_sm10x_tcgen05_guardrail_trap_col_being_dealloced_not_returned_by_alloc,@function
        .size           $__internal_0_$__cuda_sm10x_tcgen05_guardrail_trap_col_being_dealloced_not_returned_by_alloc,($__internal_1_$__cuda_sm10x_tcgen05_guardrail_trap_phase_invalid_during_alloc - $__internal_0_$__cuda_sm10x_tcgen05_guardrail_trap_col_being_dealloced_not_returned_by_alloc)
$__internal_0_$__cuda_sm10x_tcgen05_guardrail_trap_col_being_dealloced_not_returned_by_alloc:
[----:B------:R-:W-:Y:S05]  /*a8c0*/  BPT.TRAP 0x1 ;  /* 0x000000040000795c */ /* 0x000fea0000300000 */
[----:B------:R-:W-:-:S04]  /*a8d0*/  HFMA2 R3, -RZ, RZ, 0, 0 ;  /* 0x00000000ff037431 */ /* 0x000fc800000001ff */
[----:B------:R-:W-:Y:S05]  /*a8e0*/  RET.REL.NODEC R2 `(_ZN7cutlass13device_kernelINS_4gemm6kernel13GemmUniversalIN4cute5tupleIJiiiiEEENS1_10collective13CollectiveMmaINS1_35MainloopSm100TmaUmmaWarpSpecializedILi10ELi2ELi4ENS5_IJNS4_1CILi1EEENSA_ILi4EEESB_EEEEENS5_IJNSA_ILi64EEENSA_ILi256EEESF_EEENS_12float_e4m3_tENS5_IJlSB_lEEESI_SJ_NS4_8TiledMMAINS4_8MMA_AtomIJNS4_10MMA_TraitsINS4_19SM100_MMA_F8F6F4_SSEJSI_SI_fSF_SG_NS4_17integral_constantINS4_4UMMA5MajorELSQ_0EEESR_NSO_INSP_7ScaleInELSS_0EEEST_EEEEEENS4_6LayoutINS5_IJSB_SB_SB_EEENS5_IJNSA_ILi0EEESY_SY_EEEEENS5_IJNS4_10UnderscoreES11_S11_EEEEENS4_23SM90_TMA_LOAD_MULTICASTENS4_14ComposedLayoutINS4_7SwizzleILi2ELi4ELi3EEENS4_18smem_ptr_flag_bitsILi8EEENSW_INS5_IJNSA_ILi8EEESF_EEENS5_IJSF_SB_EEEEEEEvNS4_8identityENS4_13SM90_TMA_LOADES1E_vS1F_EENS_8epilogue10collective18CollectiveEpilogueINS1I_23Sm100TmaWarpSpecializedILi4ELi2ELi32ELb0ELb0EEEJSH_NS5_IJNSW_ISF_SB_EES1N_EEESI_SJ_SI_SJ_NS1I_6fusion15FusionCallbacksIS1M_NS1P_17LinearCombinationISI_fSI_fLNS_15FloatRoundStyleE2EEESH_S1O_JEEENS4_5SM1004TMEM4LOAD26SM100_TMEM_LOAD_16dp32b32xES1G_S1E_NS4_39AutoVectorizingCopyWithAssumedAlignmentILi128EEENS4_14SM90_TMA_STOREES1E_S20_S20_EEEvvEEEEvNT_6ParamsE) ;  /* 0xffffff5402c47950 */ /* 0x000fea0003c3ffff */
        .weak           $__internal_1_$__cuda_sm10x_tcgen05_guardrail_trap_phase_invalid_during_alloc
        .type           $__internal_1_$__cuda_sm10x_tcgen05_guardrail_trap_phase_invalid_during_alloc,@function
        .size           $__internal_1_$__cuda_sm10x_tcgen05_guardrail_trap_phase_invalid_during_alloc,($__internal_2_$__cuda_sm10x_tcgen05_guardrail_trap_unallocated_columns_being_dealloced - $__internal_1_$__cuda_sm10x_tcgen05_guardrail_trap_phase_invalid_during_alloc)
$__internal_1_$__cuda_sm10x_tcgen05_guardrail_trap_phase_invalid_during_alloc:
[----:B------:R-:W-:Y:S05]  /*a8f0*/  BPT.TRAP 0x1 ;  /* 0x000000040000795c */ /* 0x000fea0000300000 */
[----:B------:R-:W-:-:S04]  /*a900*/  MOV R5, 0x0 ;  /* 0x0000000000057802 */ /* 0x000fc80000000f00 */
[----:B------:R-:W-:Y:S05]  /*a910*/  RET.REL.NODEC R4 `(_ZN7cutlass13device_kernelINS_4gemm6kernel13GemmUniversalIN4cute5tupleIJiiiiEEENS1_10collective13CollectiveMmaINS1_35MainloopSm100TmaUmmaWarpSpecializedILi10ELi2ELi4ENS5_IJNS4_1CILi1EEENSA_ILi4EEESB_EEEEENS5_IJNSA_ILi64EEENSA_ILi256EEESF_EEENS_12float_e4m3_tENS5_IJlSB_lEEESI_SJ_NS4_8TiledMMAINS4_8MMA_AtomIJNS4_10MMA_TraitsINS4_19SM100_MMA_F8F6F4_SSEJSI_SI_fSF_SG_NS4_17integral_constantINS4_4UMMA5MajorELSQ_0EEESR_NSO_INSP_7ScaleInELSS_0EEEST_EEEEEENS4_6LayoutINS5_IJSB_SB_SB_EEENS5_IJNSA_ILi0EEESY_SY_EEEEENS5_IJNS4_10UnderscoreES11_S11_EEEEENS4_23SM90_TMA_LOAD_MULTICASTENS4_14ComposedLayoutINS4_7SwizzleILi2ELi4ELi3EEENS4_18smem_ptr_flag_bitsILi8EEENSW_INS5_IJNSA_ILi8EEESF_EEENS5_IJSF_SB_EEEEEEEvNS4_8identityENS4_13SM90_TMA_LOADES1E_vS1F_EENS_8epilogue10collective18CollectiveEpilogueINS1I_23Sm100TmaWarpSpecializedILi4ELi2ELi32ELb0ELb0EEEJSH_NS5_IJNSW_ISF_SB_EES1N_EEESI_SJ_SI_SJ_NS1I_6fusion15FusionCallbacksIS1M_NS1P_17LinearCombinationISI_fSI_fLNS_15FloatRoundStyleE2EEESH_S1O_JEEENS4_5SM1004TMEM4LOAD26SM100_TMEM_LOAD_16dp32b32xES1G_S1E_NS4_39AutoVectorizingCopyWithAssumedAlignmentILi128EEENS4_14SM90_TMA_STOREES1E_S20_S20_EEEvvEEEEvNT_6ParamsE) ;  /* 0xffffff5404b87950 */ /* 0x000fea0003c3ffff */
        .weak           $__internal_2_$__cuda_sm10x_tcgen05_guardrail_trap_unallocated_columns_being_dealloced
        .type           $__internal_2_$__cuda_sm10x_tcgen05_guardrail_trap_unallocated_columns_being_dealloced,@function
        .size           $__internal_2_$__cuda_sm10x_tcgen05_guardrail_trap_unallocated_columns_being_dealloced,(.L_x_196 - $__internal_2_$__cuda_sm10x_tcgen05_guardrail_trap_unallocated_columns_being_dealloced)
$__internal_2_$__cuda_sm10x_tcgen05_guardrail_trap_unallocated_columns_being_dealloced:
[----:B------:R-:W-:Y:S05]  /*a920*/  BPT.TRAP 0x1 ;  /* 0x000000040000795c */ /* 0x000fea0000300000 */
[----:B------:R-:W-:-:S04]  /*a930*/  HFMA2 R3, -RZ, RZ, 0, 0 ;  /* 0x00000000ff037431 */ /* 0x000fc800000001ff */
[----:B------:R-:W-:Y:S05]  /*a940*/  RET.REL.NODEC R2 `(_ZN7cutlass13device_kernelINS_4gemm6kernel13GemmUniversalIN4cute5tupleIJiiiiEEENS1_10collective13CollectiveMmaINS1_35MainloopSm100TmaUmmaWarpSpecializedILi10ELi2ELi4ENS5_IJNS4_1CILi1EEENSA_ILi4EEESB_EEEEENS5_IJNSA_ILi64EEENSA_ILi256EEESF_EEENS_12float_e4m3_tENS5_IJlSB_lEEESI_SJ_NS4_8TiledMMAINS4_8MMA_AtomIJNS4_10MMA_TraitsINS4_19SM100_MMA_F8F6F4_SSEJSI_SI_fSF_SG_NS4_17integral_constantINS4_4UMMA5MajorELSQ_0EEESR_NSO_INSP_7ScaleInELSS_0EEEST_EEEEEENS4_6LayoutINS5_IJSB_SB_SB_EEENS5_IJNSA_ILi0EEESY_SY_EEEEENS5_IJNS4_10UnderscoreES11_S11_EEEEENS4_23SM90_TMA_LOAD_MULTICASTENS4_14ComposedLayoutINS4_7SwizzleILi2ELi4ELi3EEENS4_18smem_ptr_flag_bitsILi8EEENSW_INS5_IJNSA_ILi8EEESF_EEENS5_IJSF_SB_EEEEEEEvNS4_8identityENS4_13SM90_TMA_LOADES1E_vS1F_EENS_8epilogue10collective18CollectiveEpilogueINS1I_23Sm100TmaWarpSpecializedILi4ELi2ELi32ELb0ELb0EEEJSH_NS5_IJNSW_ISF_SB_EES1N_EEESI_SJ_SI_SJ_NS1I_6fusion15FusionCallbacksIS1M_NS1P_17LinearCombinationISI_fSI_fLNS_15FloatRoundStyleE2EEESH_S1O_JEEENS4_5SM1004TMEM4LOAD26SM100_TMEM_LOAD_16dp32b32xES1G_S1E_NS4_39AutoVectorizingCopyWithAssumedAlignmentILi128EEENS4_14SM90_TMA_STOREES1E_S20_S20_EEEvvEEEEvNT_6ParamsE) ;  /* 0xffffff5402ac7950 */ /* 0x000fea0003c3ffff */
.L_x_195:
[----:B------:R-:W-:-:S00]  /*a950*/  BRA `(.L_x_195) ;  /* 0xfffffffc00fc7947 */ /* 0x000fc0000383ffff */
[----:B------:R-:W-:-:S00]  /*a960*/  NOP ;  /* 0x0000000000007918 */ /* 0x000fc00000000000 */
        /* <DEDUP_REMOVED lines=9> */
.L_x_196:


//--------------------- .nv.global.init           --------------------------
	.section	.nv.global.init,"aw",@progbits
.nv.global.init:
	.type		$str$27,@object
	.size		$str$27,($str$28 - $str$27)
$str$27:
        /*0000*/ 	.byte	0x28, 0x61, 0x64, 0x64, 0x72, 0x65, 0x73, 0x73, 0x20, 0x26, 0x20, 0x6d, 0x61, 0x73, 0x6b, 0x29
        /*0010*/ 	.byte	0x20, 0x3d, 0x3d, 0x20, 0x30, 0x00
	.type		$str$28,@object
	.size		$str$28,($str$26 - $str$28)
$str$28:
        /*0016*/ 	.byte	0x2f, 0x74, 0x6d, 0x70, 0x2f, 0x63, 0x75, 0x74, 0x6c, 0x61, 0x73, 0x73, 0x5f, 0x73, 0x77, 0x65
        /*0026*/ 	.byte	0x65, 0x70, 0x5f, 0x73, 0x72, 0x63, 0x2f, 0x69, 0x6e, 0x63, 0x6c, 0x75, 0x64, 0x65, 0x2f, 0x63
        /*0036*/ 	.byte	0x75, 0x74, 0x65, 0x2f, 0x70, 0x6f, 0x69, 0x6e, 0x74, 0x65, 0x72, 0x5f, 0x66, 0x6c, 0x61, 0x67
        /*0046*/ 	.byte	0x67, 0x65, 0x64, 0x2e, 0x68, 0x70, 0x70, 0x00
	.type		$str$26,@object
	.size		$str$26,($str$25 - $str$26)
$str$26:
        /*004e*/ 	.byte	0x2f, 0x74, 0x6d, 0x70, 0x2f, 0x63, 0x75, 0x74, 0x6c, 0x61, 0x73, 0x73, 0x5f, 0x73, 0x77, 0x65
        /*005e*/ 	.byte	0x65, 0x70, 0x5f, 0x73, 0x72, 0x63, 0x2f, 0x69, 0x6e, 0x63, 0x6c, 0x75, 0x64, 0x65, 0x2f, 0x63
        /*006e*/ 	.byte	0x75, 0x74, 0x65, 0x2f, 0x61, 0x74, 0x6f, 0x6d, 0x2f, 0x63, 0x6f, 0x70, 0x79, 0x5f, 0x74, 0x72
        /*007e*/ 	.byte	0x61, 0x69, 0x74, 0x73, 0x5f, 0x73, 0x6d, 0x31, 0x30, 0x30, 0x2e, 0x68, 0x70, 0x70, 0x00
	.type		$str$25,@object
	.size		$str$25,(__unnamed_1 - $str$25)
$str$25:
        /*008d*/ 	.byte	0x28, 0x28, 0x75, 0x69, 0x6e, 0x74, 0x33, 0x32, 0x5f, 0x74, 0x28, 0x74, 0x68, 0x72, 0x65, 0x61
        /*009d*/ 	.byte	0x64, 0x49, 0x64, 0x78, 0x2e, 0x78, 0x29, 0x20, 0x2f, 0x20, 0x33, 0x32, 0x29, 0x20, 0x25, 0x20
        /*00ad*/ 	.byte	0x34, 0x29, 0x20, 0x3d, 0x3d, 0x20, 0x28, 0x28, 0x28, 0x74, 0x6d, 0x65, 0x6d, 0x5f, 0x61, 0x64
        /*00bd*/ 	.byte	0x64, 0x72, 0x20, 0x3e, 0x3e, 0x20, 0x31, 0x36, 0x29, 0x20, 0x2f, 0x20, 0x33, 0x32, 0x29, 0x20
        /*00cd*/ 	.byte	0x25, 0x20, 0x34, 0x29, 0x00
	.type		__unnamed_1,@object
	.size		__unnamed_1,(__unnamed_2 - __unnamed_1)
__unnamed_1:
        /*00d2*/ 	.byte	0x61, 0x75, 0x74, 0x6f, 0x20, 0x63, 0x75, 0x74, 0x65, 0x3a, 0x3a, 0x61, 0x73, 0x5f, 0x70, 0x6f
        /* <DEDUP_REMOVED lines=24> */
        /*0262*/ 	.byte	0x3c, 0x34, 0x30, 0x39, 0x36, 0x3e, 0x3e, 0x3e, 0x3e, 0x5d, 0x00
	.type		__unnamed_2,@object
	.size		__unnamed_2,(__unnamed_3 - __unnamed_2)
__unnamed_2:
        /* <DEDUP_REMOVED lines=26> */
	.type		__unnamed_3,@object
	.size		__unnamed_3,(.L_3 - __unnamed_3)
__unnamed_3:
        /* <DEDUP_REMOVED lines=40> */
        /*0688*/ 	.byte	0x74, 0x65, 0x3a, 0x3a, 0x43, 0x3c, 0x30, 0x3e, 0x3e, 0x3e, 0x3e, 0x5d, 0x00
.L_3:


//--------------------- .nv.shared._ZN7cutlass13device_kernelINS_4gemm6kernel13GemmUniversalIN4cute5tupleIJiiiiEEENS1_10collective13CollectiveMmaINS1_35MainloopSm100TmaUmmaWarpSpecializedILi10ELi2ELi4ENS5_IJNS4_1CILi1EEENSA_ILi4EEESB_EEEEENS5_IJNSA_ILi64EEENSA_ILi256EEESF_EEENS_12float_e4m3_tENS5_IJlSB_lEEESI_SJ_NS4_8TiledMMAINS4_8MMA_AtomIJNS4_10MMA_TraitsINS4_19SM100_MMA_F8F6F4_SSEJSI_SI_fSF_SG_NS4_17integral_constantINS4_4UMMA5MajorELSQ_0EEESR_NSO_INSP_7ScaleInELSS_0EEEST_EEEEEENS4_6LayoutINS5_IJSB_SB_SB_EEENS5_IJNSA_ILi0EEESY_SY_EEEEENS5_IJNS4_10UnderscoreES11_S11_EEEEENS4_23SM90_TMA_LOAD_MULTICASTENS4_14ComposedLayoutINS4_7SwizzleILi2ELi4ELi3EEENS4_18smem_ptr_flag_bitsILi8EEENSW_INS5_IJNSA_ILi8EEESF_EEENS5_IJSF_SB_EEEEEEEvNS4_8identityENS4_13SM90_TMA_LOADES1E_vS1F_EENS_8epilogue10collective18CollectiveEpilogueINS1I_23Sm100TmaWarpSpecializedILi4ELi2ELi32ELb0ELb0EEEJSH_NS5_IJNSW_ISF_SB_EES1N_EEESI_SJ_SI_SJ_NS1I_6fusion15FusionCallbacksIS1M_NS1P_17LinearCombinationISI_fSI_fLNS_15FloatRoundStyleE2EEESH_S1O_JEEENS4_5SM1004TMEM4LOAD26SM100_TMEM_LOAD_16dp32b32xES1G_S1E_NS4_39AutoVectorizingCopyWithAssumedAlignmentILi128EEENS4_14SM90_TMA_STOREES1E_S20_S20_EEEvvEEEEvNT_6ParamsE --------------------------
	.section	.nv.shared._ZN7cutlass13device_kernelINS_4gemm6kernel13GemmUniversalIN4cute5tupleIJiiiiEEENS1_10collective13CollectiveMmaINS1_35MainloopSm100TmaUmmaWarpSpecializedILi10ELi2ELi4ENS5_IJNS4_1CILi1EEENSA_ILi4EEESB_EEEEENS5_IJNSA_ILi64EEENSA_ILi256EEESF_EEENS_12float_e4m3_tENS5_IJlSB_lEEESI_SJ_NS4_8TiledMMAINS4_8MMA_AtomIJNS4_10MMA_TraitsINS4_19SM100_MMA_F8F6F4_SSEJSI_SI_fSF_SG_NS4_17integral_constantINS4_4UMMA5MajorELSQ_0EEESR_NSO_INSP_7ScaleInELSS_0EEEST_EEEEEENS4_6LayoutINS5_IJSB_SB_SB_EEENS5_IJNSA_ILi0EEESY_SY_EEEEENS5_IJNS4_10UnderscoreES11_S11_EEEEENS4_23SM90_TMA_LOAD_MULTICASTENS4_14ComposedLayoutINS4_7SwizzleILi2ELi4ELi3EEENS4_18smem_ptr_flag_bitsILi8EEENSW_INS5_IJNSA_ILi8EEESF_EEENS5_IJSF_SB_EEEEEEEvNS4_8identityENS4_13SM90_TMA_LOADES1E_vS1F_EENS_8epilogue10collective18CollectiveEpilogueINS1I_23Sm100TmaWarpSpecializedILi4ELi2ELi32ELb0ELb0EEEJSH_NS5_IJNSW_ISF_SB_EES1N_EEESI_SJ_SI_SJ_NS1I_6fusion15FusionCallbacksIS1M_NS1P_17LinearCombinationISI_fSI_fLNS_15FloatRoundStyleE2EEESH_S1O_JEEENS4_5SM1004TMEM4LOAD26SM100_TMEM_LOAD_16dp32b32xES1G_S1E_NS4_39AutoVectorizingCopyWithAssumedAlignmentILi128EEENS4_14SM90_TMA_STOREES1E_S20_S20_EEEvvEEEEvNT_6ParamsE,"aw",@nobits
	.sectionflags	@""
	.align	16
	.zero		1024


//--------------------- .nv.shared.reserved.0     --------------------------
	.section	.nv.shared.reserved.0,"aw",@nobits
	.weak		__nv_reservedSMEM_offset_0_alias
	.size		__nv_reservedSMEM_offset_0_alias, 0, 64
	.other		__nv_reservedSMEM_offset_0_alias,@"STO_CUDA_RESERVED_SHARED STV_DEFAULT"
__nv_reservedSMEM_offset_0_alias:
	.zero		0
.nv.shared.reserved.0:
	.zero		64
	.weak		__nv_reservedSMEM_tcgen05_partition
	.type		__nv_reservedSMEM_tcgen05_partition,@object
	.size		__nv_reservedSMEM_tcgen05_partition,(.L_0 - __nv_reservedSMEM_tcgen05_partition)
__nv_reservedSMEM_tcgen05_partition:
	.zero		32
.L_0:


//--------------------- .nv.global                --------------------------
	.section	.nv.global,"aw",@nobits
.nv.global:
	.type		_ZN40_INTERNAL_39f824e8_4_k_cu_2d7fac49_313434cute1_E,@object
	.size		_ZN40_INTERNAL_39f824e8_4_k_cu_2d7fac49_313434cute1_E,(_ZN40_INTERNAL_39f824e8_4_k_cu_2d7fac49_313434cuda3std3__45__cpo6cbeginE - _ZN40_INTERNAL_39f824e8_4_k_cu_2d7fac49_313434cute1_E)
_ZN40_INTERNAL_39f824e8_4_k_cu_2d7fac49_313434cute1_E:
	.zero		1
	.type		_ZN40_INTERNAL_39f824e8_4_k_cu_2d7fac49_313434cuda3std3__45__cpo6cbeginE,@object
	.size		_ZN40_INTERNAL_39f824e8_4_k_cu_2d7fac49_313434cuda3std3__45__cpo6cbeginE,(_ZN40_INTERNAL_39f824e8_4_k_cu_2d7fac49_313434cuda3std3__48in_placeE - _ZN40_INTERNAL_39f824e8_4_k_cu_2d7fac49_313434cuda3std3__45__cpo6cbeginE)
_ZN40_INTERNAL_39f824e8_4_k_cu_2d7fac49_313434cuda3std3__45__cpo6cbeginE:
	.zero		1
	.type		_ZN40_INTERNAL_39f824e8_4_k_cu_2d7fac49_313434cuda3std3__48in_placeE,@object
	.size		_ZN40_INTERNAL_39f824e8_4_k_cu_2d7fac49_313434cuda3std3__48in_placeE,(_ZN40_INTERNAL_39f824e8_4_k_cu_2d7fac49_313434cuda3std6ranges3__45__cpo9iter_moveE - _ZN40_INTERNAL_39f824e8_4_k_cu_2d7fac49_313434cuda3std3__48in_placeE)
_ZN40_INTERNAL_39f824e8_4_k_cu_2d7fac49_313434cuda3std3__48in_placeE:
	.zero		1
	.type		_ZN40_INTERNAL_39f824e8_4_k_cu_2d7fac49_313434cuda3std6ranges3__45__cpo9iter_moveE,@object
	.size		_ZN40_INTERNAL_39f824e8_4_k_cu_2d7fac49_313434cuda3std6ranges3__45__cpo9iter_moveE,(_ZN40_INTERNAL_39f824e8_4_k_cu_2d7fac49_313434cuda3std3__45__cpo5beginE - _ZN40_INTERNAL_39f824e8_4_k_cu_2d7fac49_313434cuda3std6ranges3__45__cpo9iter_moveE)
_ZN40_INTERNAL_39f824e8_4_k_cu_2d7fac49_313434cuda3std6ranges3__45__cpo9iter_moveE:
	.zero		1
	.type		_ZN40_INTERNAL_39f824e8_4_k_cu_2d7fac49_313434cuda3std3__45__cpo5beginE,@object
	.size		_ZN40_INTERNAL_39f824e8_4_k_cu_2d7fac49_313434cuda3std3__45__cpo5beginE,(_ZN40_INTERNAL_39f824e8_4_k_cu_2d7fac49_313434cuda3std3__442_GLOBAL__N__39f824e8_4_k_cu_2d7fac49_313436ignoreE - _ZN40_INTERNAL_39f824e8_4_k_cu_2d7fac49_313434cuda3std3__45__cpo5beginE)
_ZN40_INTERNAL_39f824e8_4_k_cu_2d7fac49_313434cuda3std3__45__cpo5beginE:
	.zero		1
	.type		_ZN40_INTERNAL_39f824e8_4_k_cu_2d7fac49_313434cuda3std3__442_GLOBAL__N__39f824e8_4_k_cu_2d7fac49_313436ignoreE,@object
	.size		_ZN40_INTERNAL_39f824e8_4_k_cu_2d7fac49_313434cuda3std3__442_GLOBAL__N__39f824e8_4_k_cu_2d7fac49_313436ignoreE,(_ZN40_INTERNAL_39f824e8_4_k_cu_2d7fac49_313434cute7productE - _ZN40_INTERNAL_39f824e8_4_k_cu_2d7fac49_313434cuda3std3__442_GLOBAL__N__39f824e8_4_k_cu_2d7fac49_313436ignoreE)
_ZN40_INTERNAL_39f824e8_4_k_cu_2d7fac49_313434cuda3std3__442_GLOBAL__N__39f824e8_4_k_cu_2d7fac49_313436ignoreE:
	.zero		1
	.type		_ZN40_INTERNAL_39f824e8_4_k_cu_2d7fac49_313434cute7productE,@object
	.size		_ZN40_INTERNAL_39f824e8_4_k_cu_2d7fac49_313434cute7productE,(_ZN40_INTERNAL_39f824e8_4_k_cu_2d7fac49_313434cuda3std3__45__cpo3endE - _ZN40_INTERNAL_39f824e8_4_k_cu_2d7fac49_313434cute7productE)
_ZN40_INTERNAL_39f824e8_4_k_cu_2d7fac49_313434cute7productE:
	.zero		1
	.type		_ZN40_INTERNAL_39f824e8_4_k_cu_2d7fac49_313434cuda3std3__45__cpo3endE,@object
	.size		_ZN40_INTERNAL_39f824e8_4_k_cu_2d7fac49_313434cuda3std3__45__cpo3endE,(_ZN40_INTERNAL_39f824e8_4_k_cu_2d7fac49_313434cuda3std3__419piecewise_constructE - _ZN40_INTERNAL_39f824e8_4_k_cu_2d7fac49_313434cuda3std3__45__cpo3endE)
_ZN40_INTERNAL_39f824e8_4_k_cu_2d7fac49_313434cuda3std3__45__cpo3endE:
	.zero		1
	.type		_ZN40_INTERNAL_39f824e8_4_k_cu_2d7fac49_313434cuda3std3__419piecewise_constructE,@object
	.size		_ZN40_INTERNAL_39f824e8_4_k_cu_2d7fac49_313434cuda3std3__419piecewise_constructE,(_ZN40_INTERNAL_39f824e8_4_k_cu_2d7fac49_313434cuda3std3__45__cpo4cendE - _ZN40_INTERNAL_39f824e8_4_k_cu_2d7fac49_313434cuda3std3__419piecewise_constructE)
_ZN40_INTERNAL_39f824e8_4_k_cu_2d7fac49_313434cuda3std3__419piecewise_constructE:
	.zero		1
	.type		_ZN40_INTERNAL_39f824e8_4_k_cu_2d7fac49_313434cuda3std3__45__cpo4cendE,@object
	.size		_ZN40_INTERNAL_39f824e8_4_k_cu_2d7fac49_313434cuda3std3__45__cpo4cendE,(_ZN40_INTERNAL_39f824e8_4_k_cu_2d7fac49_313434cuda3std6ranges3__45__cpo4swapE - _ZN40_INTERNAL_39f824e8_4_k_cu_2d7fac49_313434cuda3std3__45__cpo4cendE)
_ZN40_INTERNAL_39f824e8_4_k_cu_2d7fac49_313434cuda3std3__45__cpo4cendE:
	.zero		1
	.type		_ZN40_INTERNAL_39f824e8_4_k_cu_2d7fac49_313434cuda3std6ranges3__45__cpo4swapE,@object
	.size		_ZN40_INTERNAL_39f824e8_4_k_cu_2d7fac49_313434cuda3std6ranges3__45__cpo4swapE,(.L_11 - _ZN40_INTERNAL_39f824e8_4_k_cu_2d7fac49_313434cuda3std6ranges3__45__cpo4swapE)
_ZN40_INTERNAL_39f824e8_4_k_cu_2d7fac49_313434cuda3std6ranges3__45__cpo4swapE:
	.zero		1
.L_11:


//--------------------- .nv.constant0._ZN7cutlass13device_kernelINS_4gemm6kernel13GemmUniversalIN4cute5tupleIJiiiiEEENS1_10collective13CollectiveMmaINS1_35MainloopSm100TmaUmmaWarpSpecializedILi10ELi2ELi4ENS5_IJNS4_1CILi1EEENSA_ILi4EEESB_EEEEENS5_IJNSA_ILi64EEENSA_ILi256EEESF_EEENS_12float_e4m3_tENS5_IJlSB_lEEESI_SJ_NS4_8TiledMMAINS4_8MMA_AtomIJNS4_10MMA_TraitsINS4_19SM100_MMA_F8F6F4_SSEJSI_SI_fSF_SG_NS4_17integral_constantINS4_4UMMA5MajorELSQ_0EEESR_NSO_INSP_7ScaleInELSS_0EEEST_EEEEEENS4_6LayoutINS5_IJSB_SB_SB_EEENS5_IJNSA_ILi0EEESY_SY_EEEEENS5_IJNS4_10UnderscoreES11_S11_EEEEENS4_23SM90_TMA_LOAD_MULTICASTENS4_14ComposedLayoutINS4_7SwizzleILi2ELi4ELi3EEENS4_18smem_ptr_flag_bitsILi8EEENSW_INS5_IJNSA_ILi8EEESF_EEENS5_IJSF_SB_EEEEEEEvNS4_8identityENS4_13SM90_TMA_LOADES1E_vS1F_EENS_8epilogue10collective18CollectiveEpilogueINS1I_23Sm100TmaWarpSpecializedILi4ELi2ELi32ELb0ELb0EEEJSH_NS5_IJNSW_ISF_SB_EES1N_EEESI_SJ_SI_SJ_NS1I_6fusion15FusionCallbacksIS1M_NS1P_17LinearCombinationISI_fSI_fLNS_15FloatRoundStyleE2EEESH_S1O_JEEENS4_5SM1004TMEM4LOAD26SM100_TMEM_LOAD_16dp32b32xES1G_S1E_NS4_39AutoVectorizingCopyWithAssumedAlignmentILi128EEENS4_14SM90_TMA_STOREES1E_S20_S20_EEEvvEEEEvNT_6ParamsE --------------------------
	.section	.nv.constant0._ZN7cutlass13device_kernelINS_4gemm6kernel13GemmUniversalIN4cute5tupleIJiiiiEEENS1_10collective13CollectiveMmaINS1_35MainloopSm100TmaUmmaWarpSpecializedILi10ELi2ELi4ENS5_IJNS4_1CILi1EEENSA_ILi4EEESB_EEEEENS5_IJNSA_ILi64EEENSA_ILi256EEESF_EEENS_12float_e4m3_tENS5_IJlSB_lEEESI_SJ_NS4_8TiledMMAINS4_8MMA_AtomIJNS4_10MMA_TraitsINS4_19SM100_MMA_F8F6F4_SSEJSI_SI_fSF_SG_NS4_17integral_constantINS4_4UMMA5MajorELSQ_0EEESR_NSO_INSP_7ScaleInELSS_0EEEST_EEEEEENS4_6LayoutINS5_IJSB_SB_SB_EEENS5_IJNSA_ILi0EEESY_SY_EEEEENS5_IJNS4_10UnderscoreES11_S11_EEEEENS4_23SM90_TMA_LOAD_MULTICASTENS4_14ComposedLayoutINS4_7SwizzleILi2ELi4ELi3EEENS4_18smem_ptr_flag_bitsILi8EEENSW_INS5_IJNSA_ILi8EEESF_EEENS5_IJSF_SB_EEEEEEEvNS4_8identityENS4_13SM90_TMA_LOADES1E_vS1F_EENS_8epilogue10collective18CollectiveEpilogueINS1I_23Sm100TmaWarpSpecializedILi4ELi2ELi32ELb0ELb0EEEJSH_NS5_IJNSW_ISF_SB_EES1N_EEESI_SJ_SI_SJ_NS1I_6fusion15FusionCallbacksIS1M_NS1P_17LinearCombinationISI_fSI_fLNS_15FloatRoundStyleE2EEESH_S1O_JEEENS4_5SM1004TMEM4LOAD26SM100_TMEM_LOAD_16dp32b32xES1G_S1E_NS4_39AutoVectorizingCopyWithAssumedAlignmentILi128EEENS4_14SM90_TMA_STOREES1E_S20_S20_EEEvvEEEEvNT_6ParamsE,"a",@progbits
	.sectionflags	@""
	.align	4
.nv.constant0._ZN7cutlass13device_kernelINS_4gemm6kernel13GemmUniversalIN4cute5tupleIJiiiiEEENS1_10collective13CollectiveMmaINS1_35MainloopSm100TmaUmmaWarpSpecializedILi10ELi2ELi4ENS5_IJNS4_1CILi1EEENSA_ILi4EEESB_EEEEENS5_IJNSA_ILi64EEENSA_ILi256EEESF_EEENS_12float_e4m3_tENS5_IJlSB_lEEESI_SJ_NS4_8TiledMMAINS4_8MMA_AtomIJNS4_10MMA_TraitsINS4_19SM100_MMA_F8F6F4_SSEJSI_SI_fSF_SG_NS4_17integral_constantINS4_4UMMA5MajorELSQ_0EEESR_NSO_INSP_7ScaleInELSS_0EEEST_EEEEEENS4_6LayoutINS5_IJSB_SB_SB_EEENS5_IJNSA_ILi0EEESY_SY_EEEEENS5_IJNS4_10UnderscoreES11_S11_EEEEENS4_23SM90_TMA_LOAD_MULTICASTENS4_14ComposedLayoutINS4_7SwizzleILi2ELi4ELi3EEENS4_18smem_ptr_flag_bitsILi8EEENSW_INS5_IJNSA_ILi8EEESF_EEENS5_IJSF_SB_EEEEEEEvNS4_8identityENS4_13SM90_TMA_LOADES1E_vS1F_EENS_8epilogue10collective18CollectiveEpilogueINS1I_23Sm100TmaWarpSpecializedILi4ELi2ELi32ELb0ELb0EEEJSH_NS5_IJNSW_ISF_SB_EES1N_EEESI_SJ_SI_SJ_NS1I_6fusion15FusionCallbacksIS1M_NS1P_17LinearCombinationISI_fSI_fLNS_15FloatRoundStyleE2EEESH_S1O_JEEENS4_5SM1004TMEM4LOAD26SM100_TMEM_LOAD_16dp32b32xES1G_S1E_NS4_39AutoVectorizingCopyWithAssumedAlignmentILi128EEENS4_14SM90_TMA_STOREES1E_S20_S20_EEEvvEEEEvNT_6ParamsE:
	.zero		2944


//--------------------- SYMBOLS --------------------------

	.type		.nv.reservedSmem.offset0,@object
	.size		.nv.reservedSmem.offset0,0x4
	.type		.nv.reservedSmem.cap,@object
	.size		.nv.reservedSmem.cap,0x4
	.type		__assertfail,@function
